	.target	sm_90a

	.elftype	@"ET_EXEC"


//--------------------- .note.nv.tkinfo           --------------------------
	.section	.note.nv.tkinfo,"",@"SHT_NOTE"
	.sectionflags	@"SHF_NOTE_NV_TKINFO"
	.tkinfo
        /*0018*/ 	.word	0x00000002
        /*0030*/ 	.string	""
        /*0030*/ 	.string	"ptxas"
        /*0030*/ 	.string	"Cuda compilation tools, release 13.0, V13.0.88"
        /*0030*/ 	.string	"Build cuda_13.0.r13.0/compiler.36424714_0"
        /*0030*/ 	.string	"-arch sm_90a -m 64 "



//--------------------- .note.nv.cuinfo           --------------------------
	.section	.note.nv.cuinfo,"",@"SHT_NOTE"
	.sectionflags	@"SHF_NOTE_NV_CUINFO"
        /*0018*/ 	.short	0x0002
        /*001a*/ 	.short	0x005a
        /*001c*/ 	.short	0x0082
	.zero		2


//--------------------- .nv.info                  --------------------------
	.section	.nv.info,"",@"SHT_CUDA_INFO"
	.align	4


	//----- nvinfo : EIATTR_REGCOUNT
	.align		4
        /*0000*/ 	.byte	0x04, 0x2f
        /*0002*/ 	.short	(.L_15 - .L_14)
	.align		4
.L_14:
        /*0004*/ 	.word	index@(_ZN7cutlass13device_kernelINS_4gemm6kernel13GemmUniversalIN4cute5tupleIJiiiiEEENS1_10collective13CollectiveMmaINS1_34MainloopSm90TmaGmmaWarpSpecializedILi19ENS5_IJNS4_1CILi1EEESB_SB_EEENS1_35KernelTmaWarpSpecializedCooperativeEEENS5_IJNSA_ILi192EEENSA_ILi176EEENSA_ILi16EEEEEENS_10bfloat16_tENS5_IJlSB_lEEESJ_SK_NS4_8TiledMMAINS4_8MMA_AtomIJNS4_4SM904GMMA27MMA_64x16x16_F32BF16BF16_SSILNSO_5MajorE0ELSQ_0ELNSO_7ScaleInE1ELSR_1EEEEEENS4_6LayoutINS5_IJNSA_ILi2EEESB_SB_EEENS5_IJSB_NSA_ILi0EEESX_EEEEENS5_IJNS4_10UnderscoreES10_S10_EEEEENS4_13SM90_TMA_LOADENS4_14ComposedLayoutINS4_7SwizzleILi1ELi4ELi3EEENS4_18smem_ptr_flag_bitsILi16EEENSU_INS5_IJNSA_ILi8EEESH_EEENS5_IJSH_SB_EEEEEEEvNS4_8identityES13_S1D_vS1E_EENS_8epilogue10collective6detail29Sm90TmaWarpSpecializedAdapterINS1H_15DefaultEpilogueISJ_SK_SK_NS1G_6thread17LinearCombinationISJ_Li1EffLNS1L_9ScaleType4KindE0ELNS_15FloatRoundStyleE2ESJ_EENS1_15EpilogueDefaultEEEEEvvEEEEvNT_6ParamsE)
        /*0008*/ 	.word	0x000000a8


	//----- nvinfo : EIATTR_FRAME_SIZE
	.align		4
.L_15:
        /*000c*/ 	.byte	0x04, 0x11
        /*000e*/ 	.short	(.L_17 - .L_16)
	.align		4
.L_16:
        /*0010*/ 	.word	index@(_ZN7cutlass13device_kernelINS_4gemm6kernel13GemmUniversalIN4cute5tupleIJiiiiEEENS1_10collective13CollectiveMmaINS1_34MainloopSm90TmaGmmaWarpSpecializedILi19ENS5_IJNS4_1CILi1EEESB_SB_EEENS1_35KernelTmaWarpSpecializedCooperativeEEENS5_IJNSA_ILi192EEENSA_ILi176EEENSA_ILi16EEEEEENS_10bfloat16_tENS5_IJlSB_lEEESJ_SK_NS4_8TiledMMAINS4_8MMA_AtomIJNS4_4SM904GMMA27MMA_64x16x16_F32BF16BF16_SSILNSO_5MajorE0ELSQ_0ELNSO_7ScaleInE1ELSR_1EEEEEENS4_6LayoutINS5_IJNSA_ILi2EEESB_SB_EEENS5_IJSB_NSA_ILi0EEESX_EEEEENS5_IJNS4_10UnderscoreES10_S10_EEEEENS4_13SM90_TMA_LOADENS4_14ComposedLayoutINS4_7SwizzleILi1ELi4ELi3EEENS4_18smem_ptr_flag_bitsILi16EEENSU_INS5_IJNSA_ILi8EEESH_EEENS5_IJSH_SB_EEEEEEEvNS4_8identityES13_S1D_vS1E_EENS_8epilogue10collective6detail29Sm90TmaWarpSpecializedAdapterINS1H_15DefaultEpilogueISJ_SK_SK_NS1G_6thread17LinearCombinationISJ_Li1EffLNS1L_9ScaleType4KindE0ELNS_15FloatRoundStyleE2ESJ_EENS1_15EpilogueDefaultEEEEEvvEEEEvNT_6ParamsE)
        /*0014*/ 	.word	0x00000000


	//----- nvinfo : EIATTR_MIN_STACK_SIZE
	.align		4
.L_17:
        /*0018*/ 	.byte	0x04, 0x12
        /*001a*/ 	.short	(.L_19 - .L_18)
	.align		4
.L_18:
        /*001c*/ 	.word	index@(_ZN7cutlass13device_kernelINS_4gemm6kernel13GemmUniversalIN4cute5tupleIJiiiiEEENS1_10collective13CollectiveMmaINS1_34MainloopSm90TmaGmmaWarpSpecializedILi19ENS5_IJNS4_1CILi1EEESB_SB_EEENS1_35KernelTmaWarpSpecializedCooperativeEEENS5_IJNSA_ILi192EEENSA_ILi176EEENSA_ILi16EEEEEENS_10bfloat16_tENS5_IJlSB_lEEESJ_SK_NS4_8TiledMMAINS4_8MMA_AtomIJNS4_4SM904GMMA27MMA_64x16x16_F32BF16BF16_SSILNSO_5MajorE0ELSQ_0ELNSO_7ScaleInE1ELSR_1EEEEEENS4_6LayoutINS5_IJNSA_ILi2EEESB_SB_EEENS5_IJSB_NSA_ILi0EEESX_EEEEENS5_IJNS4_10UnderscoreES10_S10_EEEEENS4_13SM90_TMA_LOADENS4_14ComposedLayoutINS4_7SwizzleILi1ELi4ELi3EEENS4_18smem_ptr_flag_bitsILi16EEENSU_INS5_IJNSA_ILi8EEESH_EEENS5_IJSH_SB_EEEEEEEvNS4_8identityES13_S1D_vS1E_EENS_8epilogue10collective6detail29Sm90TmaWarpSpecializedAdapterINS1H_15DefaultEpilogueISJ_SK_SK_NS1G_6thread17LinearCombinationISJ_Li1EffLNS1L_9ScaleType4KindE0ELNS_15FloatRoundStyleE2ESJ_EENS1_15EpilogueDefaultEEEEEvvEEEEvNT_6ParamsE)
        /*0020*/ 	.word	0x00000000
.L_19:


//--------------------- .nv.compat                --------------------------
	.section	.nv.compat,"",@"SHT_CUDA_COMPAT_INFO"
	.align	4
        /*0000*/ 	.byte	0x02, 0x09, 0x01, 0x00, 0x02, 0x02, 0x04, 0x00, 0x02, 0x05, 0x05, 0x00, 0x03, 0x07, 0x01, 0x01
        /*0010*/ 	.byte	0x02, 0x03, 0x01, 0x00, 0x02, 0x06, 0x01, 0x00, 0x04, 0x0b, 0x08, 0x00, 0x00, 0x00, 0x00, 0x00
        /*0020*/ 	.byte	0x00, 0x00, 0x00, 0x00


//--------------------- .nv.info._ZN7cutlass13device_kernelINS_4gemm6kernel13GemmUniversalIN4cute5tupleIJiiiiEEENS1_10collective13CollectiveMmaINS1_34MainloopSm90TmaGmmaWarpSpecializedILi19ENS5_IJNS4_1CILi1EEESB_SB_EEENS1_35KernelTmaWarpSpecializedCooperativeEEENS5_IJNSA_ILi192EEENSA_ILi176EEENSA_ILi16EEEEEENS_10bfloat16_tENS5_IJlSB_lEEESJ_SK_NS4_8TiledMMAINS4_8MMA_AtomIJNS4_4SM904GMMA27MMA_64x16x16_F32BF16BF16_SSILNSO_5MajorE0ELSQ_0ELNSO_7ScaleInE1ELSR_1EEEEEENS4_6LayoutINS5_IJNSA_ILi2EEESB_SB_EEENS5_IJSB_NSA_ILi0EEESX_EEEEENS5_IJNS4_10UnderscoreES10_S10_EEEEENS4_13SM90_TMA_LOADENS4_14ComposedLayoutINS4_7SwizzleILi1ELi4ELi3EEENS4_18smem_ptr_flag_bitsILi16EEENSU_INS5_IJNSA_ILi8EEESH_EEENS5_IJSH_SB_EEEEEEEvNS4_8identityES13_S1D_vS1E_EENS_8epilogue10collective6detail29Sm90TmaWarpSpecializedAdapterINS1H_15DefaultEpilogueISJ_SK_SK_NS1G_6thread17LinearCombinationISJ_Li1EffLNS1L_9ScaleType4KindE0ELNS_15FloatRoundStyleE2ESJ_EENS1_15EpilogueDefaultEEEEEvvEEEEvNT_6ParamsE --------------------------
	.section	.nv.info._ZN7cutlass13device_kernelINS_4gemm6kernel13GemmUniversalIN4cute5tupleIJiiiiEEENS1_10collective13CollectiveMmaINS1_34MainloopSm90TmaGmmaWarpSpecializedILi19ENS5_IJNS4_1CILi1EEESB_SB_EEENS1_35KernelTmaWarpSpecializedCooperativeEEENS5_IJNSA_ILi192EEENSA_ILi176EEENSA_ILi16EEEEEENS_10bfloat16_tENS5_IJlSB_lEEESJ_SK_NS4_8TiledMMAINS4_8MMA_AtomIJNS4_4SM904GMMA27MMA_64x16x16_F32BF16BF16_SSILNSO_5MajorE0ELSQ_0ELNSO_7ScaleInE1ELSR_1EEEEEENS4_6LayoutINS5_IJNSA_ILi2EEESB_SB_EEENS5_IJSB_NSA_ILi0EEESX_EEEEENS5_IJNS4_10UnderscoreES10_S10_EEEEENS4_13SM90_TMA_LOADENS4_14ComposedLayoutINS4_7SwizzleILi1ELi4ELi3EEENS4_18smem_ptr_flag_bitsILi16EEENSU_INS5_IJNSA_ILi8EEESH_EEENS5_IJSH_SB_EEEEEEEvNS4_8identityES13_S1D_vS1E_EENS_8epilogue10collective6detail29Sm90TmaWarpSpecializedAdapterINS1H_15DefaultEpilogueISJ_SK_SK_NS1G_6thread17LinearCombinationISJ_Li1EffLNS1L_9ScaleType4KindE0ELNS_15FloatRoundStyleE2ESJ_EENS1_15EpilogueDefaultEEEEEvvEEEEvNT_6ParamsE,"",@"SHT_CUDA_INFO"
	.sectionflags	@""
	.align	4


	//----- nvinfo : EIATTR_CUDA_API_VERSION
	.align		4
        /*0000*/ 	.byte	0x04, 0x37
        /*0002*/ 	.short	(.L_21 - .L_20)
.L_20:
        /*0004*/ 	.word	0x00000082


	//----- nvinfo : EIATTR_KPARAM_INFO
	.align		4
.L_21:
        /*0008*/ 	.byte	0x04, 0x17
        /*000a*/ 	.short	(.L_23 - .L_22)
.L_22:
        /*000c*/ 	.word	0x00000000
        /*0010*/ 	.short	0x0000
        /*0012*/ 	.short	0x0070
        /*0014*/ 	.byte	0x00, 0xf0, 0x01, 0x10


	//----- nvinfo : EIATTR_SPARSE_MMA_MASK
	.align		4
.L_23:
        /*0018*/ 	.byte	0x03, 0x50
        /*001a*/ 	.short	0x0000


	//----- nvinfo : EIATTR_MAXREG_COUNT
	.align		4
        /*001c*/ 	.byte	0x03, 0x1b
        /*001e*/ 	.short	0x00a8


	//----- nvinfo : EIATTR_NUM_BARRIERS
	.align		4
        /*0020*/ 	.byte	0x02, 0x4c
        /*0022*/ 	.byte	0x01
	.zero		1


	//----- nvinfo : EIATTR_EXTERNS
	.align		4
        /*0024*/ 	.byte	0x04, 0x0f
        /*0026*/ 	.short	(.L_25 - .L_24)


	//   ....[0]....
	.align		4
.L_24:
        /*0028*/ 	.word	index@(__assertfail)


	//----- nvinfo : EIATTR_MERCURY_ISA_VERSION
	.align		4
.L_25:
        /*002c*/ 	.byte	0x03, 0x5f
        /*002e*/ 	.short	0x0101


	//----- nvinfo : EIATTR_INT_WARP_WIDE_INSTR_OFFSETS
	.align		4
        /*0030*/ 	.byte	0x04, 0x31
        /*0032*/ 	.short	(.L_27 - .L_26)


	//   ....[0]....
.L_26:
        /*0034*/ 	.word	0x000005d0


	//   ....[1]....
        /*0038*/ 	.word	0x000005e0


	//   ....[2]....
        /*003c*/ 	.word	0x000006c0


	//----- nvinfo : EIATTR_COOP_GROUP_MASK_REGIDS
	.align		4
.L_27:
        /*0040*/ 	.byte	0x04, 0x29
        /*0042*/ 	.short	(.L_29 - .L_28)


	//   ....[0]....
.L_28:
        /*0044*/ 	.word	0xffffffff


	//   ....[1]....
        /*0048*/ 	.word	0xffffffff


	//   ....[2]....
        /*004c*/ 	.word	0xffffffff


	//   ....[3]....
        /*0050*/ 	.word	0xffffffff


	//   ....[4]....
        /*0054*/ 	.word	0xffffffff


	//----- nvinfo : EIATTR_COOP_GROUP_INSTR_OFFSETS
	.align		4
.L_29:
        /*0058*/ 	.byte	0x04, 0x28
        /*005a*/ 	.short	(.L_31 - .L_30)


	//   ....[0]....
.L_30:
        /*005c*/ 	.word	0x00000060


	//   ....[1]....
        /*0060*/ 	.word	0x00000070


	//   ....[2]....
        /*0064*/ 	.word	0x00000130


	//   ....[3]....
        /*0068*/ 	.word	0x000004d0


	//   ....[4]....
        /*006c*/ 	.word	0x000011b0


	//----- nvinfo : EIATTR_REG_RECONFIG
	.align		4
.L_31:
        /*0070*/ 	.byte	0x01, 0x54
	.zero		2


	//----- nvinfo : EIATTR_SYSCALL_OFFSETS
	.align		4
        /*0074*/ 	.byte	0x04, 0x46
        /*0076*/ 	.short	(.L_33 - .L_32)


	//   ....[0]....
.L_32:
        /*0078*/ 	.word	0x00001360


	//----- nvinfo : EIATTR_MBARRIER_INSTR_OFFSETS
	.align		4
.L_33:
        /*007c*/ 	.byte	0x04, 0x39
        /*007e*/ 	.short	(.L_35 - .L_34)


	//   ....[0]....
.L_34:
        /*0080*/ 	.word	0x00000250
        /*0084*/ 	.word	0x000000ff
        /*0088*/ 	.word	0x00000000
        /*008c*/ 	.short	0x0100
        /*008e*/ 	.byte	0x08
	.zero		1


	//   ....[1]....
        /*0090*/ 	.word	0x00000260
        /*0094*/ 	.word	0x000000ff
        /*0098*/ 	.word	0x00000098
        /*009c*/ 	.short	0x0100
        /*009e*/ 	.byte	0x08
	.zero		1


	//   ....[2]....
        /*00a0*/ 	.word	0x00000270
        /*00a4*/ 	.word	0x000000ff
        /*00a8*/ 	.word	0x00000008
        /*00ac*/ 	.short	0x0100
        /*00ae*/ 	.byte	0x08
	.zero		1


	//   ....[3]....
        /*00b0*/ 	.word	0x00000280
        /*00b4*/ 	.word	0x000000ff
        /*00b8*/ 	.word	0x000000a0
        /*00bc*/ 	.short	0x0100
        /*00be*/ 	.byte	0x08
	.zero		1


	//   ....[4]....
        /*00c0*/ 	.word	0x00000290
        /*00c4*/ 	.word	0x000000ff
        /*00c8*/ 	.word	0x00000010
        /*00cc*/ 	.short	0x0100
        /*00ce*/ 	.byte	0x08
	.zero		1


	//   ....[5]....
        /*00d0*/ 	.word	0x000002a0
        /*00d4*/ 	.word	0x000000ff
        /*00d8*/ 	.word	0x000000a8
        /*00dc*/ 	.short	0x0100
        /*00de*/ 	.byte	0x08
	.zero		1


	//   ....[6]....
        /*00e0*/ 	.word	0x000002b0
        /*00e4*/ 	.word	0x000000ff
        /*00e8*/ 	.word	0x00000018
        /*00ec*/ 	.short	0x0100
        /*00ee*/ 	.byte	0x08
	.zero		1


	//   ....[7]....
        /*00f0*/ 	.word	0x000002c0
        /*00f4*/ 	.word	0x000000ff
        /*00f8*/ 	.word	0x000000b0
        /*00fc*/ 	.short	0x0100
        /*00fe*/ 	.byte	0x08
	.zero		1


	//   ....[8]....
        /*0100*/ 	.word	0x000002d0
        /*0104*/ 	.word	0x000000ff
        /*0108*/ 	.word	0x00000020
        /*010c*/ 	.short	0x0100
        /*010e*/ 	.byte	0x08
	.zero		1


	//   ....[9]....
        /*0110*/ 	.word	0x000002e0
        /*0114*/ 	.word	0x000000ff
        /*0118*/ 	.word	0x000000b8
        /*011c*/ 	.short	0x0100
        /*011e*/ 	.byte	0x08
	.zero		1


	//   ....[10]....
        /*0120*/ 	.word	0x000002f0
        /*0124*/ 	.word	0x000000ff
        /*0128*/ 	.word	0x00000028
        /*012c*/ 	.short	0x0100
        /*012e*/ 	.byte	0x08
	.zero		1


	//   ....[11]....
        /*0130*/ 	.word	0x00000300
        /*0134*/ 	.word	0x000000ff
        /*0138*/ 	.word	0x000000c0
        /*013c*/ 	.short	0x0100
        /*013e*/ 	.byte	0x08
	.zero		1


	//   ....[12]....
        /*0140*/ 	.word	0x00000310
        /*0144*/ 	.word	0x000000ff
        /*0148*/ 	.word	0x00000030
        /*014c*/ 	.short	0x0100
        /*014e*/ 	.byte	0x08
	.zero		1


	//   ....[13]....
        /*0150*/ 	.word	0x00000320
        /*0154*/ 	.word	0x000000ff
        /*0158*/ 	.word	0x000000c8
        /*015c*/ 	.short	0x0100
        /*015e*/ 	.byte	0x08
	.zero		1


	//   ....[14]....
        /*0160*/ 	.word	0x00000330
        /*0164*/ 	.word	0x000000ff
        /*0168*/ 	.word	0x00000038
        /*016c*/ 	.short	0x0100
        /*016e*/ 	.byte	0x08
	.zero		1


	//   ....[15]....
        /*0170*/ 	.word	0x00000340
        /*0174*/ 	.word	0x000000ff
        /*0178*/ 	.word	0x000000d0
        /*017c*/ 	.short	0x0100
        /*017e*/ 	.byte	0x08
	.zero		1


	//   ....[16]....
        /*0180*/ 	.word	0x00000350
        /*0184*/ 	.word	0x000000ff
        /*0188*/ 	.word	0x00000040
        /*018c*/ 	.short	0x0100
        /*018e*/ 	.byte	0x08
	.zero		1


	//   ....[17]....
        /*0190*/ 	.word	0x00000360
        /*0194*/ 	.word	0x000000ff
        /*0198*/ 	.word	0x000000d8
        /*019c*/ 	.short	0x0100
        /*019e*/ 	.byte	0x08
	.zero		1


	//   ....[18]....
        /*01a0*/ 	.word	0x00000370
        /*01a4*/ 	.word	0x000000ff
        /*01a8*/ 	.word	0x00000048
        /*01ac*/ 	.short	0x0100
        /*01ae*/ 	.byte	0x08
	.zero		1


	//   ....[19]....
        /*01b0*/ 	.word	0x00000380
        /*01b4*/ 	.word	0x000000ff
        /*01b8*/ 	.word	0x000000e0
        /*01bc*/ 	.short	0x0100
        /*01be*/ 	.byte	0x08
	.zero		1


	//   ....[20]....
        /*01c0*/ 	.word	0x00000390
        /*01c4*/ 	.word	0x000000ff
        /*01c8*/ 	.word	0x00000050
        /*01cc*/ 	.short	0x0100
        /*01ce*/ 	.byte	0x08
	.zero		1


	//   ....[21]....
        /*01d0*/ 	.word	0x000003a0
        /*01d4*/ 	.word	0x000000ff
        /*01d8*/ 	.word	0x000000e8
        /*01dc*/ 	.short	0x0100
        /*01de*/ 	.byte	0x08
	.zero		1


	//   ....[22]....
        /*01e0*/ 	.word	0x000003b0
        /*01e4*/ 	.word	0x000000ff
        /*01e8*/ 	.word	0x00000058
        /*01ec*/ 	.short	0x0100
        /*01ee*/ 	.byte	0x08
	.zero		1


	//   ....[23]....
        /*01f0*/ 	.word	0x000003c0
        /*01f4*/ 	.word	0x000000ff
        /*01f8*/ 	.word	0x000000f0
        /*01fc*/ 	.short	0x0100
        /*01fe*/ 	.byte	0x08
	.zero		1


	//   ....[24]....
        /*0200*/ 	.word	0x000003d0
        /*0204*/ 	.word	0x000000ff
        /*0208*/ 	.word	0x00000060
        /*020c*/ 	.short	0x0100
        /*020e*/ 	.byte	0x08
	.zero		1


	//   ....[25]....
        /*0210*/ 	.word	0x000003e0
        /*0214*/ 	.word	0x000000ff
        /*0218*/ 	.word	0x000000f8
        /*021c*/ 	.short	0x0100
        /*021e*/ 	.byte	0x08
	.zero		1


	//   ....[26]....
        /*0220*/ 	.word	0x000003f0
        /*0224*/ 	.word	0x000000ff
        /*0228*/ 	.word	0x00000068
        /*022c*/ 	.short	0x0100
        /*022e*/ 	.byte	0x08
	.zero		1


	//   ....[27]....
        /*0230*/ 	.word	0x00000400
        /*0234*/ 	.word	0x000000ff
        /*0238*/ 	.word	0x00000100
        /*023c*/ 	.short	0x0100
        /*023e*/ 	.byte	0x08
	.zero		1


	//   ....[28]....
        /*0240*/ 	.word	0x00000410
        /*0244*/ 	.word	0x000000ff
        /*0248*/ 	.word	0x00000070
        /*024c*/ 	.short	0x0100
        /*024e*/ 	.byte	0x08
	.zero		1


	//   ....[29]....
        /*0250*/ 	.word	0x00000420
        /*0254*/ 	.word	0x000000ff
        /*0258*/ 	.word	0x00000108
        /*025c*/ 	.short	0x0100
        /*025e*/ 	.byte	0x08
	.zero		1


	//   ....[30]....
        /*0260*/ 	.word	0x00000430
        /*0264*/ 	.word	0x000000ff
        /*0268*/ 	.word	0x00000078
        /*026c*/ 	.short	0x0100
        /*026e*/ 	.byte	0x08
	.zero		1


	//   ....[31]....
        /*0270*/ 	.word	0x00000440
        /*0274*/ 	.word	0x000000ff
        /*0278*/ 	.word	0x00000110
        /*027c*/ 	.short	0x0100
        /*027e*/ 	.byte	0x08
	.zero		1


	//   ....[32]....
        /*0280*/ 	.word	0x00000450
        /*0284*/ 	.word	0x000000ff
        /*0288*/ 	.word	0x00000080
        /*028c*/ 	.short	0x0100
        /*028e*/ 	.byte	0x08
	.zero		1


	//   ....[33]....
        /*0290*/ 	.word	0x00000460
        /*0294*/ 	.word	0x000000ff
        /*0298*/ 	.word	0x00000118
        /*029c*/ 	.short	0x0100
        /*029e*/ 	.byte	0x08
	.zero		1


	//   ....[34]....
        /*02a0*/ 	.word	0x00000470
        /*02a4*/ 	.word	0x000000ff
        /*02a8*/ 	.word	0x00000088
        /*02ac*/ 	.short	0x0100
        /*02ae*/ 	.byte	0x08
	.zero		1


	//   ....[35]....
        /*02b0*/ 	.word	0x00000480
        /*02b4*/ 	.word	0x000000ff
        /*02b8*/ 	.word	0x00000120
        /*02bc*/ 	.short	0x0100
        /*02be*/ 	.byte	0x08
	.zero		1


	//   ....[36]....
        /*02c0*/ 	.word	0x00000490
        /*02c4*/ 	.word	0x000000ff
        /*02c8*/ 	.word	0x00000090
        /*02cc*/ 	.short	0x0100
        /*02ce*/ 	.byte	0x08
	.zero		1


	//   ....[37]....
        /*02d0*/ 	.word	0x000004a0
        /*02d4*/ 	.word	0x000000ff
        /*02d8*/ 	.word	0x00000128
        /*02dc*/ 	.short	0x0100
        /*02de*/ 	.byte	0x08
	.zero		1


	//   ....[38]....
        /*02e0*/ 	.word	0x00000730
        /*02e4*/ 	.word	0x000000ff
        /*02e8*/ 	.word	0x00000140
        /*02ec*/ 	.short	0x0100
        /*02ee*/ 	.byte	0x06
	.zero		1


	//   ....[39]....
        /*02f0*/ 	.word	0x00000790
        /*02f4*/ 	.word	0x000000ff
        /*02f8*/ 	.word	0x00000148
        /*02fc*/ 	.short	0x0100
        /*02fe*/ 	.byte	0x06
	.zero		1


	//   ....[40]....
        /*0300*/ 	.word	0x000013e0
        /*0304*/ 	.word	0x00000003
        /*0308*/ 	.word	0x00000000
        /*030c*/ 	.short	0x010a
        /*030e*/ 	.byte	0x3f
	.zero		1


	//   ....[41]....
        /*0310*/ 	.word	0x00001420
        /*0314*/ 	.word	0x00000003
        /*0318*/ 	.word	0x00000000
        /*031c*/ 	.short	0x010a
        /*031e*/ 	.byte	0x3f
	.zero		1


	//   ....[42]....
        /*0320*/ 	.word	0x00001e20
        /*0324*/ 	.word	0x000000ff
        /*0328*/ 	.word	0x00000000
        /*032c*/ 	.short	0x010a
        /*032e*/ 	.byte	0x04
	.zero		1


	//   ....[43]....
        /*0330*/ 	.word	0x00001e60
        /*0334*/ 	.word	0x000000ff
        /*0338*/ 	.word	0x00000000
        /*033c*/ 	.short	0x010a
        /*033e*/ 	.byte	0x04
	.zero		1


	//   ....[44]....
        /*0340*/ 	.word	0x00002730
        /*0344*/ 	.word	0x000000ff
        /*0348*/ 	.word	0x00000000
        /*034c*/ 	.short	0x0101
        /*034e*/ 	.byte	0x04
	.zero		1


	//   ....[45]....
        /*0350*/ 	.word	0x00002900
        /*0354*/ 	.word	0x00000004
        /*0358*/ 	.word	0x00000000
        /*035c*/ 	.short	0x0101
        /*035e*/ 	.byte	0x3f
	.zero		1


	//   ....[46]....
        /*0360*/ 	.word	0x0000e3c0
        /*0364*/ 	.word	0x0000000e
        /*0368*/ 	.word	0x00000098
        /*036c*/ 	.short	0x010a
        /*036e*/ 	.byte	0x3f
	.zero		1


	//   ....[47]....
        /*0370*/ 	.word	0x0000e7a0
        /*0374*/ 	.word	0x00000006
        /*0378*/ 	.word	0x00000148
        /*037c*/ 	.short	0x0101
        /*037e*/ 	.byte	0x3f
	.zero		1


	//   ....[48]....
        /*0380*/ 	.word	0x0000eec0
        /*0384*/ 	.word	0x00000007
        /*0388*/ 	.word	0x00000000
        /*038c*/ 	.short	0x010a
        /*038e*/ 	.byte	0x3f
	.zero		1


	//   ....[49]....
        /*0390*/ 	.word	0x0000ef40
        /*0394*/ 	.word	0x00000009
        /*0398*/ 	.word	0x00000000
        /*039c*/ 	.short	0x010a
        /*039e*/ 	.byte	0x3f
	.zero		1


	//   ....[50]....
        /*03a0*/ 	.word	0x0000efd0
        /*03a4*/ 	.word	0x00000006
        /*03a8*/ 	.word	0x00000000
        /*03ac*/ 	.short	0x010a
        /*03ae*/ 	.byte	0x3f
	.zero		1


	//   ....[51]....
        /*03b0*/ 	.word	0x0000f060
        /*03b4*/ 	.word	0x00000009
        /*03b8*/ 	.word	0x00000000
        /*03bc*/ 	.short	0x010a
        /*03be*/ 	.byte	0x3f
	.zero		1


	//   ....[52]....
        /*03c0*/ 	.word	0x0000f0f0
        /*03c4*/ 	.word	0x00000006
        /*03c8*/ 	.word	0x00000000
        /*03cc*/ 	.short	0x010a
        /*03ce*/ 	.byte	0x3f
	.zero		1


	//   ....[53]....
        /*03d0*/ 	.word	0x0000f180
        /*03d4*/ 	.word	0x00000009
        /*03d8*/ 	.word	0x00000000
        /*03dc*/ 	.short	0x010a
        /*03de*/ 	.byte	0x3f
	.zero		1


	//   ....[54]....
        /*03e0*/ 	.word	0x0000f210
        /*03e4*/ 	.word	0x00000006
        /*03e8*/ 	.word	0x00000000
        /*03ec*/ 	.short	0x010a
        /*03ee*/ 	.byte	0x3f
	.zero		1


	//   ....[55]....
        /*03f0*/ 	.word	0x0000f2a0
        /*03f4*/ 	.word	0x00000009
        /*03f8*/ 	.word	0x00000000
        /*03fc*/ 	.short	0x010a
        /*03fe*/ 	.byte	0x3f
	.zero		1


	//   ....[56]....
        /*0400*/ 	.word	0x0000f330
        /*0404*/ 	.word	0x00000006
        /*0408*/ 	.word	0x00000000
        /*040c*/ 	.short	0x010a
        /*040e*/ 	.byte	0x3f
	.zero		1


	//   ....[57]....
        /*0410*/ 	.word	0x0000f3c0
        /*0414*/ 	.word	0x00000009
        /*0418*/ 	.word	0x00000000
        /*041c*/ 	.short	0x010a
        /*041e*/ 	.byte	0x3f
	.zero		1


	//   ....[58]....
        /*0420*/ 	.word	0x0000f450
        /*0424*/ 	.word	0x00000006
        /*0428*/ 	.word	0x00000000
        /*042c*/ 	.short	0x010a
        /*042e*/ 	.byte	0x3f
	.zero		1


	//   ....[59]....
        /*0430*/ 	.word	0x0000f4e0
        /*0434*/ 	.word	0x00000009
        /*0438*/ 	.word	0x00000000
        /*043c*/ 	.short	0x010a
        /*043e*/ 	.byte	0x3f
	.zero		1


	//   ....[60]....
        /*0440*/ 	.word	0x0000f570
        /*0444*/ 	.word	0x00000006
        /*0448*/ 	.word	0x00000000
        /*044c*/ 	.short	0x010a
        /*044e*/ 	.byte	0x3f
	.zero		1


	//   ....[61]....
        /*0450*/ 	.word	0x0000f600
        /*0454*/ 	.word	0x00000009
        /*0458*/ 	.word	0x00000000
        /*045c*/ 	.short	0x010a
        /*045e*/ 	.byte	0x3f
	.zero		1


	//   ....[62]....
        /*0460*/ 	.word	0x0000f690
        /*0464*/ 	.word	0x00000006
        /*0468*/ 	.word	0x00000000
        /*046c*/ 	.short	0x010a
        /*046e*/ 	.byte	0x3f
	.zero		1


	//   ....[63]....
        /*0470*/ 	.word	0x0000f720
        /*0474*/ 	.word	0x00000009
        /*0478*/ 	.word	0x00000000
        /*047c*/ 	.short	0x010a
        /*047e*/ 	.byte	0x3f
	.zero		1


	//   ....[64]....
        /*0480*/ 	.word	0x0000f7b0
        /*0484*/ 	.word	0x00000006
        /*0488*/ 	.word	0x00000000
        /*048c*/ 	.short	0x010a
        /*048e*/ 	.byte	0x3f
	.zero		1


	//   ....[65]....
        /*0490*/ 	.word	0x0000f840
        /*0494*/ 	.word	0x00000009
        /*0498*/ 	.word	0x00000000
        /*049c*/ 	.short	0x010a
        /*049e*/ 	.byte	0x3f
	.zero		1


	//   ....[66]....
        /*04a0*/ 	.word	0x0000f8d0
        /*04a4*/ 	.word	0x00000003
        /*04a8*/ 	.word	0x00000000
        /*04ac*/ 	.short	0x010a
        /*04ae*/ 	.byte	0x3f
	.zero		1


	//   ....[67]....
        /*04b0*/ 	.word	0x0000f930
        /*04b4*/ 	.word	0x00000003
        /*04b8*/ 	.word	0x00000000
        /*04bc*/ 	.short	0x010a
        /*04be*/ 	.byte	0x3f
	.zero		1


	//   ....[68]....
        /*04c0*/ 	.word	0x0000f990
        /*04c4*/ 	.word	0x00000005
        /*04c8*/ 	.word	0x00000000
        /*04cc*/ 	.short	0x010a
        /*04ce*/ 	.byte	0x3f
	.zero		1


	//   ....[69]....
        /*04d0*/ 	.word	0x0000fa60
        /*04d4*/ 	.word	0x0000000e
        /*04d8*/ 	.word	0x00000098
        /*04dc*/ 	.short	0x010a
        /*04de*/ 	.byte	0x3f
	.zero		1


	//   ....[70]....
        /*04e0*/ 	.word	0x0000fb30
        /*04e4*/ 	.word	0x00000007
        /*04e8*/ 	.word	0x00000000
        /*04ec*/ 	.short	0x010a
        /*04ee*/ 	.byte	0x3f
	.zero		1


	//   ....[71]....
        /*04f0*/ 	.word	0x0000fb80
        /*04f4*/ 	.word	0x00000009
        /*04f8*/ 	.word	0x00000000
        /*04fc*/ 	.short	0x010a
        /*04fe*/ 	.byte	0x3f
	.zero		1


	//   ....[72]....
        /*0500*/ 	.word	0x0000fbd0
        /*0504*/ 	.word	0x00000006
        /*0508*/ 	.word	0x00000000
        /*050c*/ 	.short	0x010a
        /*050e*/ 	.byte	0x3f
	.zero		1


	//   ....[73]....
        /*0510*/ 	.word	0x0000fc20
        /*0514*/ 	.word	0x00000009
        /*0518*/ 	.word	0x00000000
        /*051c*/ 	.short	0x010a
        /*051e*/ 	.byte	0x3f
	.zero		1


	//   ....[74]....
        /*0520*/ 	.word	0x0000fc70
        /*0524*/ 	.word	0x00000006
        /*0528*/ 	.word	0x00000000
        /*052c*/ 	.short	0x010a
        /*052e*/ 	.byte	0x3f
	.zero		1


	//   ....[75]....
        /*0530*/ 	.word	0x0000fcc0
        /*0534*/ 	.word	0x00000009
        /*0538*/ 	.word	0x00000000
        /*053c*/ 	.short	0x010a
        /*053e*/ 	.byte	0x3f
	.zero		1


	//   ....[76]....
        /*0540*/ 	.word	0x0000fd10
        /*0544*/ 	.word	0x00000006
        /*0548*/ 	.word	0x00000000
        /*054c*/ 	.short	0x010a
        /*054e*/ 	.byte	0x3f
	.zero		1


	//   ....[77]....
        /*0550*/ 	.word	0x0000fd60
        /*0554*/ 	.word	0x00000009
        /*0558*/ 	.word	0x00000000
        /*055c*/ 	.short	0x010a
        /*055e*/ 	.byte	0x3f
	.zero		1


	//   ....[78]....
        /*0560*/ 	.word	0x0000fdb0
        /*0564*/ 	.word	0x00000006
        /*0568*/ 	.word	0x00000000
        /*056c*/ 	.short	0x010a
        /*056e*/ 	.byte	0x3f
	.zero		1


	//   ....[79]....
        /*0570*/ 	.word	0x0000fe00
        /*0574*/ 	.word	0x00000009
        /*0578*/ 	.word	0x00000000
        /*057c*/ 	.short	0x010a
        /*057e*/ 	.byte	0x3f
	.zero		1


	//   ....[80]....
        /*0580*/ 	.word	0x0000fe50
        /*0584*/ 	.word	0x00000006
        /*0588*/ 	.word	0x00000000
        /*058c*/ 	.short	0x010a
        /*058e*/ 	.byte	0x3f
	.zero		1


	//   ....[81]....
        /*0590*/ 	.word	0x0000fea0
        /*0594*/ 	.word	0x00000009
        /*0598*/ 	.word	0x00000000
        /*059c*/ 	.short	0x010a
        /*059e*/ 	.byte	0x3f
	.zero		1


	//   ....[82]....
        /*05a0*/ 	.word	0x0000fef0
        /*05a4*/ 	.word	0x00000006
        /*05a8*/ 	.word	0x00000000
        /*05ac*/ 	.short	0x010a
        /*05ae*/ 	.byte	0x3f
	.zero		1


	//   ....[83]....
        /*05b0*/ 	.word	0x0000ff40
        /*05b4*/ 	.word	0x00000009
        /*05b8*/ 	.word	0x00000000
        /*05bc*/ 	.short	0x010a
        /*05be*/ 	.byte	0x3f
	.zero		1


	//   ....[84]....
        /*05c0*/ 	.word	0x0000ff90
        /*05c4*/ 	.word	0x00000006
        /*05c8*/ 	.word	0x00000000
        /*05cc*/ 	.short	0x010a
        /*05ce*/ 	.byte	0x3f
	.zero		1


	//   ....[85]....
        /*05d0*/ 	.word	0x0000ffe0
        /*05d4*/ 	.word	0x00000009
        /*05d8*/ 	.word	0x00000000
        /*05dc*/ 	.short	0x010a
        /*05de*/ 	.byte	0x3f
	.zero		1


	//   ....[86]....
        /*05e0*/ 	.word	0x00010030
        /*05e4*/ 	.word	0x00000006
        /*05e8*/ 	.word	0x00000000
        /*05ec*/ 	.short	0x010a
        /*05ee*/ 	.byte	0x3f
	.zero		1


	//   ....[87]....
        /*05f0*/ 	.word	0x00010080
        /*05f4*/ 	.word	0x00000009
        /*05f8*/ 	.word	0x00000000
        /*05fc*/ 	.short	0x010a
        /*05fe*/ 	.byte	0x3f
	.zero		1


	//----- nvinfo : EIATTR_NUM_MBARRIERS
	.align		4
.L_35:
        /*0600*/ 	.byte	0x03, 0x38
        /*0602*/ 	.short	0x0028


	//----- nvinfo : EIATTR_EXIT_INSTR_OFFSETS
	.align		4
        /*0604*/ 	.byte	0x04, 0x1c
        /*0606*/ 	.short	(.L_37 - .L_36)


	//   ....[0]....
.L_36:
        /*0608*/ 	.word	0x000007e0


	//   ....[1]....
        /*060c*/ 	.word	0x000010c0


	//   ....[2]....
        /*0610*/ 	.word	0x0000da00


	//   ....[3]....
        /*0614*/ 	.word	0x0000e050


	//   ....[4]....
        /*0618*/ 	.word	0x0000f920


	//----- nvinfo : EIATTR_MAX_THREADS
	.align		4
.L_37:
        /*061c*/ 	.byte	0x04, 0x05
        /*061e*/ 	.short	(.L_39 - .L_38)
.L_38:
        /*0620*/ 	.word	0x00000180
        /*0624*/ 	.word	0x00000001
        /*0628*/ 	.word	0x00000001


	//----- nvinfo : EIATTR_CRS_STACK_SIZE
	.align		4
.L_39:
        /*062c*/ 	.byte	0x04, 0x1e
        /*062e*/ 	.short	(.L_41 - .L_40)
.L_40:
        /*0630*/ 	.word	0x00000000


	//----- nvinfo : EIATTR_CBANK_PARAM_SIZE
	.align		4
.L_41:
        /*0634*/ 	.byte	0x03, 0x19
        /*0636*/ 	.short	0x0470


	//----- nvinfo : EIATTR_PARAM_CBANK
	.align		4
        /*0638*/ 	.byte	0x04, 0x0a
        /*063a*/ 	.short	(.L_43 - .L_42)
	.align		4
.L_42:
        /*063c*/ 	.word	index@(.nv.constant0._ZN7cutlass13device_kernelINS_4gemm6kernel13GemmUniversalIN4cute5tupleIJiiiiEEENS1_10collective13CollectiveMmaINS1_34MainloopSm90TmaGmmaWarpSpecializedILi19ENS5_IJNS4_1CILi1EEESB_SB_EEENS1_35KernelTmaWarpSpecializedCooperativeEEENS5_IJNSA_ILi192EEENSA_ILi176EEENSA_ILi16EEEEEENS_10bfloat16_tENS5_IJlSB_lEEESJ_SK_NS4_8TiledMMAINS4_8MMA_AtomIJNS4_4SM904GMMA27MMA_64x16x16_F32BF16BF16_SSILNSO_5MajorE0ELSQ_0ELNSO_7ScaleInE1ELSR_1EEEEEENS4_6LayoutINS5_IJNSA_ILi2EEESB_SB_EEENS5_IJSB_NSA_ILi0EEESX_EEEEENS5_IJNS4_10UnderscoreES10_S10_EEEEENS4_13SM90_TMA_LOADENS4_14ComposedLayoutINS4_7SwizzleILi1ELi4ELi3EEENS4_18smem_ptr_flag_bitsILi16EEENSU_INS5_IJNSA_ILi8EEESH_EEENS5_IJSH_SB_EEEEEEEvNS4_8identityES13_S1D_vS1E_EENS_8epilogue10collective6detail29Sm90TmaWarpSpecializedAdapterINS1H_15DefaultEpilogueISJ_SK_SK_NS1G_6thread17LinearCombinationISJ_Li1EffLNS1L_9ScaleType4KindE0ELNS_15FloatRoundStyleE2ESJ_EENS1_15EpilogueDefaultEEEEEvvEEEEvNT_6ParamsE)
        /*0640*/ 	.short	0x0210
        /*0642*/ 	.short	0x0470


	//----- nvinfo : EIATTR_SW_WAR
	.align		4
.L_43:
        /*0644*/ 	.byte	0x04, 0x36
        /*0646*/ 	.short	(.L_45 - .L_44)
.L_44:
        /*0648*/ 	.word	0x00000008
.L_45:


//--------------------- .nv.callgraph             --------------------------
	.section	.nv.callgraph,"",@"SHT_CUDA_CALLGRAPH"
	.align	4
	.sectionentsize	8
	.align		4
        /*0000*/ 	.word	0x00000000
	.align		4
        /*0004*/ 	.word	0xffffffff
	.align		4
        /*0008*/ 	.word	index@(_ZN7cutlass13device_kernelINS_4gemm6kernel13GemmUniversalIN4cute5tupleIJiiiiEEENS1_10collective13CollectiveMmaINS1_34MainloopSm90TmaGmmaWarpSpecializedILi19ENS5_IJNS4_1CILi1EEESB_SB_EEENS1_35KernelTmaWarpSpecializedCooperativeEEENS5_IJNSA_ILi192EEENSA_ILi176EEENSA_ILi16EEEEEENS_10bfloat16_tENS5_IJlSB_lEEESJ_SK_NS4_8TiledMMAINS4_8MMA_AtomIJNS4_4SM904GMMA27MMA_64x16x16_F32BF16BF16_SSILNSO_5MajorE0ELSQ_0ELNSO_7ScaleInE1ELSR_1EEEEEENS4_6LayoutINS5_IJNSA_ILi2EEESB_SB_EEENS5_IJSB_NSA_ILi0EEESX_EEEEENS5_IJNS4_10UnderscoreES10_S10_EEEEENS4_13SM90_TMA_LOADENS4_14ComposedLayoutINS4_7SwizzleILi1ELi4ELi3EEENS4_18smem_ptr_flag_bitsILi16EEENSU_INS5_IJNSA_ILi8EEESH_EEENS5_IJSH_SB_EEEEEEEvNS4_8identityES13_S1D_vS1E_EENS_8epilogue10collective6detail29Sm90TmaWarpSpecializedAdapterINS1H_15DefaultEpilogueISJ_SK_SK_NS1G_6thread17LinearCombinationISJ_Li1EffLNS1L_9ScaleType4KindE0ELNS_15FloatRoundStyleE2ESJ_EENS1_15EpilogueDefaultEEEEEvvEEEEvNT_6ParamsE)
	.align		4
        /*000c*/ 	.word	index@(__assertfail)
	.align		4
        /*0010*/ 	.word	0x00000000
	.align		4
        /*0014*/ 	.word	0xfffffffe
	.align		4
        /*0018*/ 	.word	0x00000000
	.align		4
        /*001c*/ 	.word	0xfffffffd
	.align		4
        /*0020*/ 	.word	0x00000000
	.align		4
        /*0024*/ 	.word	0xfffffffc


//--------------------- .nv.constant4             --------------------------
	.section	.nv.constant4,"a",@progbits
	.align	8
	.align		8
.nv.constant4:
        /*0000*/ 	.dword	__assertfail
	.align		8
        /*0008*/ 	.dword	__unnamed_1
	.align		8
        /*0010*/ 	.dword	_ZN40_INTERNAL_bb3b1874_4_k_cu_fd58392c_117004cuda3std3__45__cpo5beginE
	.align		8
        /*0018*/ 	.dword	_ZN40_INTERNAL_bb3b1874_4_k_cu_fd58392c_117004cuda3std3__45__cpo3endE
	.align		8
        /*0020*/ 	.dword	_ZN40_INTERNAL_bb3b1874_4_k_cu_fd58392c_117004cuda3std3__45__cpo6cbeginE
	.align		8
        /*0028*/ 	.dword	_ZN40_INTERNAL_bb3b1874_4_k_cu_fd58392c_117004cuda3std3__45__cpo4cendE
	.align		8
        /*0030*/ 	.dword	_ZN40_INTERNAL_bb3b1874_4_k_cu_fd58392c_117004cuda3std3__442_GLOBAL__N__bb3b1874_4_k_cu_fd58392c_117006ignoreE
	.align		8
        /*0038*/ 	.dword	_ZN40_INTERNAL_bb3b1874_4_k_cu_fd58392c_117004cuda3std3__419piecewise_constructE
	.align		8
        /*0040*/ 	.dword	_ZN40_INTERNAL_bb3b1874_4_k_cu_fd58392c_117004cuda3std3__48in_placeE
	.align		8
        /*0048*/ 	.dword	_ZN40_INTERNAL_bb3b1874_4_k_cu_fd58392c_117004cuda3std6ranges3__45__cpo4swapE
	.align		8
        /*0050*/ 	.dword	_ZN40_INTERNAL_bb3b1874_4_k_cu_fd58392c_117004cuda3std6ranges3__45__cpo9iter_moveE
	.align		8
        /*0058*/ 	.dword	_ZN40_INTERNAL_bb3b1874_4_k_cu_fd58392c_117004cute7productE
	.align		8
        /*0060*/ 	.dword	_ZN40_INTERNAL_bb3b1874_4_k_cu_fd58392c_117004cute1_E
	.align		8
        /*0068*/ 	.dword	$str$22
	.align		8
        /*0070*/ 	.dword	$str$23


//--------------------- .text._ZN7cutlass13device_kernelINS_4gemm6kernel13GemmUniversalIN4cute5tupleIJiiiiEEENS1_10collective13CollectiveMmaINS1_34MainloopSm90TmaGmmaWarpSpecializedILi19ENS5_IJNS4_1CILi1EEESB_SB_EEENS1_35KernelTmaWarpSpecializedCooperativeEEENS5_IJNSA_ILi192EEENSA_ILi176EEENSA_ILi16EEEEEENS_10bfloat16_tENS5_IJlSB_lEEESJ_SK_NS4_8TiledMMAINS4_8MMA_AtomIJNS4_4SM904GMMA27MMA_64x16x16_F32BF16BF16_SSILNSO_5MajorE0ELSQ_0ELNSO_7ScaleInE1ELSR_1EEEEEENS4_6LayoutINS5_IJNSA_ILi2EEESB_SB_EEENS5_IJSB_NSA_ILi0EEESX_EEEEENS5_IJNS4_10UnderscoreES10_S10_EEEEENS4_13SM90_TMA_LOADENS4_14ComposedLayoutINS4_7SwizzleILi1ELi4ELi3EEENS4_18smem_ptr_flag_bitsILi16EEENSU_INS5_IJNSA_ILi8EEESH_EEENS5_IJSH_SB_EEEEEEEvNS4_8identityES13_S1D_vS1E_EENS_8epilogue10collective6detail29Sm90TmaWarpSpecializedAdapterINS1H_15DefaultEpilogueISJ_SK_SK_NS1G_6thread17LinearCombinationISJ_Li1EffLNS1L_9ScaleType4KindE0ELNS_15FloatRoundStyleE2ESJ_EENS1_15EpilogueDefaultEEEEEvvEEEEvNT_6ParamsE --------------------------
	.section	.text._ZN7cutlass13device_kernelINS_4gemm6kernel13GemmUniversalIN4cute5tupleIJiiiiEEENS1_10collective13CollectiveMmaINS1_34MainloopSm90TmaGmmaWarpSpecializedILi19ENS5_IJNS4_1CILi1EEESB_SB_EEENS1_35KernelTmaWarpSpecializedCooperativeEEENS5_IJNSA_ILi192EEENSA_ILi176EEENSA_ILi16EEEEEENS_10bfloat16_tENS5_IJlSB_lEEESJ_SK_NS4_8TiledMMAINS4_8MMA_AtomIJNS4_4SM904GMMA27MMA_64x16x16_F32BF16BF16_SSILNSO_5MajorE0ELSQ_0ELNSO_7ScaleInE1ELSR_1EEEEEENS4_6LayoutINS5_IJNSA_ILi2EEESB_SB_EEENS5_IJSB_NSA_ILi0EEESX_EEEEENS5_IJNS4_10UnderscoreES10_S10_EEEEENS4_13SM90_TMA_LOADENS4_14ComposedLayoutINS4_7SwizzleILi1ELi4ELi3EEENS4_18smem_ptr_flag_bitsILi16EEENSU_INS5_IJNSA_ILi8EEESH_EEENS5_IJSH_SB_EEEEEEEvNS4_8identityES13_S1D_vS1E_EENS_8epilogue10collective6detail29Sm90TmaWarpSpecializedAdapterINS1H_15DefaultEpilogueISJ_SK_SK_NS1G_6thread17LinearCombinationISJ_Li1EffLNS1L_9ScaleType4KindE0ELNS_15FloatRoundStyleE2ESJ_EENS1_15EpilogueDefaultEEEEEvvEEEEvNT_6ParamsE,"ax",@progbits
	.align	128
.text._ZN7cutlass13device_kernelINS_4gemm6kernel13GemmUniversalIN4cute5tupleIJiiiiEEENS1_10collective13CollectiveMmaINS1_34MainloopSm90TmaGmmaWarpSpecializedILi19ENS5_IJNS4_1CILi1EEESB_SB_EEENS1_35KernelTmaWarpSpecializedCooperativeEEENS5_IJNSA_ILi192EEENSA_ILi176EEENSA_ILi16EEEEEENS_10bfloat16_tENS5_IJlSB_lEEESJ_SK_NS4_8TiledMMAINS4_8MMA_AtomIJNS4_4SM904GMMA27MMA_64x16x16_F32BF16BF16_SSILNSO_5MajorE0ELSQ_0ELNSO_7ScaleInE1ELSR_1EEEEEENS4_6LayoutINS5_IJNSA_ILi2EEESB_SB_EEENS5_IJSB_NSA_ILi0EEESX_EEEEENS5_IJNS4_10UnderscoreES10_S10_EEEEENS4_13SM90_TMA_LOADENS4_14ComposedLayoutINS4_7SwizzleILi1ELi4ELi3EEENS4_18smem_ptr_flag_bitsILi16EEENSU_INS5_IJNSA_ILi8EEESH_EEENS5_IJSH_SB_EEEEEEEvNS4_8identityES13_S1D_vS1E_EENS_8epilogue10collective6detail29Sm90TmaWarpSpecializedAdapterINS1H_15DefaultEpilogueISJ_SK_SK_NS1G_6thread17LinearCombinationISJ_Li1EffLNS1L_9ScaleType4KindE0ELNS_15FloatRoundStyleE2ESJ_EENS1_15EpilogueDefaultEEEEEvvEEEEvNT_6ParamsE:
        .type           _ZN7cutlass13device_kernelINS_4gemm6kernel13GemmUniversalIN4cute5tupleIJiiiiEEENS1_10collective13CollectiveMmaINS1_34MainloopSm90TmaGmmaWarpSpecializedILi19ENS5_IJNS4_1CILi1EEESB_SB_EEENS1_35KernelTmaWarpSpecializedCooperativeEEENS5_IJNSA_ILi192EEENSA_ILi176EEENSA_ILi16EEEEEENS_10bfloat16_tENS5_IJlSB_lEEESJ_SK_NS4_8TiledMMAINS4_8MMA_AtomIJNS4_4SM904GMMA27MMA_64x16x16_F32BF16BF16_SSILNSO_5MajorE0ELSQ_0ELNSO_7ScaleInE1ELSR_1EEEEEENS4_6LayoutINS5_IJNSA_ILi2EEESB_SB_EEENS5_IJSB_NSA_ILi0EEESX_EEEEENS5_IJNS4_10UnderscoreES10_S10_EEEEENS4_13SM90_TMA_LOADENS4_14ComposedLayoutINS4_7SwizzleILi1ELi4ELi3EEENS4_18smem_ptr_flag_bitsILi16EEENSU_INS5_IJNSA_ILi8EEESH_EEENS5_IJSH_SB_EEEEEEEvNS4_8identityES13_S1D_vS1E_EENS_8epilogue10collective6detail29Sm90TmaWarpSpecializedAdapterINS1H_15DefaultEpilogueISJ_SK_SK_NS1G_6thread17LinearCombinationISJ_Li1EffLNS1L_9ScaleType4KindE0ELNS_15FloatRoundStyleE2ESJ_EENS1_15EpilogueDefaultEEEEEvvEEEEvNT_6ParamsE,@function
        .size           _ZN7cutlass13device_kernelINS_4gemm6kernel13GemmUniversalIN4cute5tupleIJiiiiEEENS1_10collective13CollectiveMmaINS1_34MainloopSm90TmaGmmaWarpSpecializedILi19ENS5_IJNS4_1CILi1EEESB_SB_EEENS1_35KernelTmaWarpSpecializedCooperativeEEENS5_IJNSA_ILi192EEENSA_ILi176EEENSA_ILi16EEEEEENS_10bfloat16_tENS5_IJlSB_lEEESJ_SK_NS4_8TiledMMAINS4_8MMA_AtomIJNS4_4SM904GMMA27MMA_64x16x16_F32BF16BF16_SSILNSO_5MajorE0ELSQ_0ELNSO_7ScaleInE1ELSR_1EEEEEENS4_6LayoutINS5_IJNSA_ILi2EEESB_SB_EEENS5_IJSB_NSA_ILi0EEESX_EEEEENS5_IJNS4_10UnderscoreES10_S10_EEEEENS4_13SM90_TMA_LOADENS4_14ComposedLayoutINS4_7SwizzleILi1ELi4ELi3EEENS4_18smem_ptr_flag_bitsILi16EEENSU_INS5_IJNSA_ILi8EEESH_EEENS5_IJSH_SB_EEEEEEEvNS4_8identityES13_S1D_vS1E_EENS_8epilogue10collective6detail29Sm90TmaWarpSpecializedAdapterINS1H_15DefaultEpilogueISJ_SK_SK_NS1G_6thread17LinearCombinationISJ_Li1EffLNS1L_9ScaleType4KindE0ELNS_15FloatRoundStyleE2ESJ_EENS1_15EpilogueDefaultEEEEEvvEEEEvNT_6ParamsE,(.L_x_447 - _ZN7cutlass13device_kernelINS_4gemm6kernel13GemmUniversalIN4cute5tupleIJiiiiEEENS1_10collective13CollectiveMmaINS1_34MainloopSm90TmaGmmaWarpSpecializedILi19ENS5_IJNS4_1CILi1EEESB_SB_EEENS1_35KernelTmaWarpSpecializedCooperativeEEENS5_IJNSA_ILi192EEENSA_ILi176EEENSA_ILi16EEEEEENS_10bfloat16_tENS5_IJlSB_lEEESJ_SK_NS4_8TiledMMAINS4_8MMA_AtomIJNS4_4SM904GMMA27MMA_64x16x16_F32BF16BF16_SSILNSO_5MajorE0ELSQ_0ELNSO_7ScaleInE1ELSR_1EEEEEENS4_6LayoutINS5_IJNSA_ILi2EEESB_SB_EEENS5_IJSB_NSA_ILi0EEESX_EEEEENS5_IJNS4_10UnderscoreES10_S10_EEEEENS4_13SM90_TMA_LOADENS4_14ComposedLayoutINS4_7SwizzleILi1ELi4ELi3EEENS4_18smem_ptr_flag_bitsILi16EEENSU_INS5_IJNSA_ILi8EEESH_EEENS5_IJSH_SB_EEEEEEEvNS4_8identityES13_S1D_vS1E_EENS_8epilogue10collective6detail29Sm90TmaWarpSpecializedAdapterINS1H_15DefaultEpilogueISJ_SK_SK_NS1G_6thread17LinearCombinationISJ_Li1EffLNS1L_9ScaleType4KindE0ELNS_15FloatRoundStyleE2ESJ_EENS1_15EpilogueDefaultEEEEEvvEEEEvNT_6ParamsE)
        .other          _ZN7cutlass13device_kernelINS_4gemm6kernel13GemmUniversalIN4cute5tupleIJiiiiEEENS1_10collective13CollectiveMmaINS1_34MainloopSm90TmaGmmaWarpSpecializedILi19ENS5_IJNS4_1CILi1EEESB_SB_EEENS1_35KernelTmaWarpSpecializedCooperativeEEENS5_IJNSA_ILi192EEENSA_ILi176EEENSA_ILi16EEEEEENS_10bfloat16_tENS5_IJlSB_lEEESJ_SK_NS4_8TiledMMAINS4_8MMA_AtomIJNS4_4SM904GMMA27MMA_64x16x16_F32BF16BF16_SSILNSO_5MajorE0ELSQ_0ELNSO_7ScaleInE1ELSR_1EEEEEENS4_6LayoutINS5_IJNSA_ILi2EEESB_SB_EEENS5_IJSB_NSA_ILi0EEESX_EEEEENS5_IJNS4_10UnderscoreES10_S10_EEEEENS4_13SM90_TMA_LOADENS4_14ComposedLayoutINS4_7SwizzleILi1ELi4ELi3EEENS4_18smem_ptr_flag_bitsILi16EEENSU_INS5_IJNSA_ILi8EEESH_EEENS5_IJSH_SB_EEEEEEEvNS4_8identityES13_S1D_vS1E_EENS_8epilogue10collective6detail29Sm90TmaWarpSpecializedAdapterINS1H_15DefaultEpilogueISJ_SK_SK_NS1G_6thread17LinearCombinationISJ_Li1EffLNS1L_9ScaleType4KindE0ELNS_15FloatRoundStyleE2ESJ_EENS1_15EpilogueDefaultEEEEEvvEEEEvNT_6ParamsE,@"STO_CUDA_ENTRY STV_DEFAULT"
_ZN7cutlass13device_kernelINS_4gemm6kernel13GemmUniversalIN4cute5tupleIJiiiiEEENS1_10collective13CollectiveMmaINS1_34MainloopSm90TmaGmmaWarpSpecializedILi19ENS5_IJNS4_1CILi1EEESB_SB_EEENS1_35KernelTmaWarpSpecializedCooperativeEEENS5_IJNSA_ILi192EEENSA_ILi176EEENSA_ILi16EEEEEENS_10bfloat16_tENS5_IJlSB_lEEESJ_SK_NS4_8TiledMMAINS4_8MMA_AtomIJNS4_4SM904GMMA27MMA_64x16x16_F32BF16BF16_SSILNSO_5MajorE0ELSQ_0ELNSO_7ScaleInE1ELSR_1EEEEEENS4_6LayoutINS5_IJNSA_ILi2EEESB_SB_EEENS5_IJSB_NSA_ILi0EEESX_EEEEENS5_IJNS4_10UnderscoreES10_S10_EEEEENS4_13SM90_TMA_LOADENS4_14ComposedLayoutINS4_7SwizzleILi1ELi4ELi3EEENS4_18smem_ptr_flag_bitsILi16EEENSU_INS5_IJNSA_ILi8EEESH_EEENS5_IJSH_SB_EEEEEEEvNS4_8identityES13_S1D_vS1E_EENS_8epilogue10collective6detail29Sm90TmaWarpSpecializedAdapterINS1H_15DefaultEpilogueISJ_SK_SK_NS1G_6thread17LinearCombinationISJ_Li1EffLNS1L_9ScaleType4KindE0ELNS_15FloatRoundStyleE2ESJ_EENS1_15EpilogueDefaultEEEEEvvEEEEvNT_6ParamsE:
[----:B------:R-:W0:Y:S01]  /*0000*/  LDC R1, c[0x0][0x28] ;  /* 0x00000a00ff017b82 */ /* 0x000e220000000800 */
[----:B------:R-:W1:Y:S01]  /*0010*/  S2R R3, SR_TID.X ;  /* 0x0000000000037919 */ /* 0x000e620000002100 */
[----:B------:R-:W-:Y:S01]  /*0020*/  ELECT P0, URZ, PT ;  /* 0x00000000003f782f */ /* 0x000fe20003800000 */
[----:B------:R-:W-:Y:S01]  /*0030*/  BSSY B0, `(.L_x_0) ;  /* 0x000000f000007945 */ /* 0x000fe20003800000 */
[--C-:B-1----:R-:W-:Y:S02]  /*0040*/  SHF.R.U32.HI R0, RZ, 0x5, R3.reuse ;  /* 0x00000005ff007819 */ /* 0x102fe40000011603 */
[----:B------:R-:W-:-:S03]  /*0050*/  SHF.R.U32.HI R3, RZ, 0x7, R3 ;  /* 0x00000007ff037819 */ /* 0x000fc60000011603 */
[----:B------:R-:W1:Y:S04]  /*0060*/  SHFL.IDX PT, R2, R0, RZ, 0x1f ;  /* 0x00001fff00027589 */ /* 0x000e6800000e0000 */
[----:B------:R2:W3:Y:S01]  /*0070*/  SHFL.IDX PT, R8, R3, RZ, 0x1f ;  /* 0x00001fff03087589 */ /* 0x0004e200000e0000 */
[----:B-1----:R-:W-:-:S13]  /*0080*/  ISETP.NE.OR P0, PT, R2, RZ, !P0 ;  /* 0x000000ff0200720c */ /* 0x002fda0004705670 */
[----:B0-23--:R-:W-:Y:S05]  /*0090*/  @P0 BRA `(.L_x_1) ;  /* 0x0000000000200947 */ /* 0x00dfea0003800000 */
[----:B------:R-:W-:Y:S02]  /*00a0*/  ULDC.64 UR4, c[0x0][0x198] ;  /* 0x0000660000047ab9 */ /* 0x000fe40000000a00 */
[----:B------:R-:W-:Y:S02]  /*00b0*/  UIADD3 UR6, UP0, UR4, 0xf0, URZ ;  /* 0x000000f004067890 */ /* 0x000fe4000ff1e03f */
[----:B------:R-:W-:Y:S02]  /*00c0*/  UIADD3 UR4, UP1, UR4, 0x1f0, URZ ;  /* 0x000001f004047890 */ /* 0x000fe4000ff3e03f */
[----:B------:R-:W-:Y:S02]  /*00d0*/  UIADD3.X UR7, URZ, UR5, URZ, UP0, !UPT ;  /* 0x000000053f077290 */ /* 0x000fe400087fe43f */
[----:B------:R-:W-:-:S07]  /*00e0*/  UIADD3.X UR5, URZ, UR5, URZ, UP1, !UPT ;  /* 0x000000053f057290 */ /* 0x000fce0008ffe43f */
[----:B------:R0:W-:Y:S02]  /*00f0*/  UTMACCTL.PF [UR6] ;  /* 0x00000000060079b9 */ /* 0x0001e40008040000 */
[----:B------:R0:W-:Y:S02]  /*0100*/  UTMACCTL.PF [UR4] ;  /* 0x00000000040079b9 */ /* 0x0001e40008040000 */
[----:B0-----:R-:W-:Y:S01]  /*0110*/  NOP ;  /* 0x0000000000007918 */ /* 0x001fe20000000000 */
.L_x_1:
[----:B------:R-:W-:Y:S05]  /*0120*/  BSYNC B0 ;  /* 0x0000000000007941 */ /* 0x000fea0003800000 */
.L_x_0:
[----:B------:R-:W0:Y:S02]  /*0130*/  SHFL.IDX PT, R3, R0, RZ, 0x1f ;  /* 0x00001fff00037589 */ /* 0x000e2400000e0000 */
[----:B0-----:R-:W-:-:S13]  /*0140*/  ISETP.NE.AND P0, PT, R3, RZ, PT ;  /* 0x000000ff0300720c */ /* 0x001fda0003f05270 */
[----:B------:R-:W-:Y:S05]  /*0150*/  @P0 BRA `(.L_x_2) ;  /* 0x0000000000dc0947 */ /* 0x000fea0003800000 */
[----:B------:R-:W-:Y:S01]  /*0160*/  ELECT P0, URZ, PT ;  /* 0x00000000003f782f */ /* 0x000fe20003800000 */
[----:B------:R-:W-:-:S12]  /*0170*/  BSSY B0, `(.L_x_2) ;  /* 0x0000035000007945 */ /* 0x000fd80003800000 */
[----:B------:R-:W-:Y:S05]  /*0180*/  @!P0 BRA `(.L_x_3) ;  /* 0x0000000000cc8947 */ /* 0x000fea0003800000 */
[----:B------:R-:W0:Y:S01]  /*0190*/  S2UR UR8, SR_CgaCtaId ;  /* 0x00000000000879c3 */ /* 0x000e220000008800 */
[----:B------:R-:W-:Y:S01]  /*01a0*/  UMOV UR4, 0x400 ;  /* 0x0000040000047882 */ /* 0x000fe20000000000 */
[----:B------:R-:W-:Y:S01]  /*01b0*/  UMOV UR5, 0x1 ;  /* 0x0000000100057882 */ /* 0x000fe20000000000 */
[----:B------:R-:W-:Y:S02]  /*01c0*/  UMOV UR6, 0x100 ;  /* 0x0000010000067882 */ /* 0x000fe40000000000 */
[----:B------:R-:W-:-:S04]  /*01d0*/  UIADD3 UR6, -UR6, 0x100000, URZ ;  /* 0x0010000006067890 */ /* 0x000fc8000fffe13f */
[----:B------:R-:W-:Y:S02]  /*01e0*/  USHF.L.U32 UR7, UR6, 0xb, URZ ;  /* 0x0000000b06077899 */ /* 0x000fe4000800063f */
[----:B------:R-:W-:Y:S02]  /*01f0*/  USHF.L.U32 UR6, UR6, 0x1, URZ ;  /* 0x0000000106067899 */ /* 0x000fe4000800063f */
[----:B0-----:R-:W-:Y:S02]  /*0200*/  ULEA UR8, UR8, UR4, 0x18 ;  /* 0x0000000408087291 */ /* 0x001fe4000f8ec03f */
[----:B------:R-:W-:-:S04]  /*0210*/  UIADD3 UR4, -UR5, 0x100000, URZ ;  /* 0x0010000005047890 */ /* 0x000fc8000fffe13f */
[----:B------:R-:W-:Y:S02]  /*0220*/  USHF.L.U32 UR5, UR4, 0xb, URZ ;  /* 0x0000000b04057899 */ /* 0x000fe4000800063f */
[----:B------:R-:W-:Y:S01]  /*0230*/  USHF.L.U32 UR4, UR4, 0x1, URZ ;  /* 0x0000000104047899 */ /* 0x000fe2000800063f */
[----:B------:R-:W0:Y:S11]  /*0240*/  FENCE.VIEW.ASYNC.S ;  /* 0x00000000000073c6 */ /* 0x000e360000000000 */
[----:B0-----:R0:W1:Y:S01]  /*0250*/  SYNCS.EXCH.64 URZ, [UR8], UR4 ;  /* 0x00000004083f75b2 */ /* 0x0010620008000100 */
[----:B------:R0:W2:Y:S01]  /*0260*/  SYNCS.EXCH.64 URZ, [UR8+0x98], UR6 ;  /* 0x00009806083f75b2 */ /* 0x0000a20008000100 */
[----:B------:R0:W3:Y:S01]  /*0270*/  SYNCS.EXCH.64 URZ, [UR8+0x8], UR4 ;  /* 0x00000804083f75b2 */ /* 0x0000e20008000100 */
[----:B------:R0:W4:Y:S01]  /*0280*/  SYNCS.EXCH.64 URZ, [UR8+0xa0], UR6 ;  /* 0x0000a006083f75b2 */ /* 0x0001220008000100 */
[----:B------:R0:W0:Y:S01]  /*0290*/  SYNCS.EXCH.64 URZ, [UR8+0x10], UR4 ;  /* 0x00001004083f75b2 */ /* 0x0000220008000100 */
        /* <DEDUP_REMOVED lines=33> */
[----:B-1234-:R-:W-:Y:S01]  /*04b0*/  NOP ;  /* 0x0000000000007918 */ /* 0x01efe20000000000 */
.L_x_3:
[----:B0-----:R-:W-:Y:S05]  /*04c0*/  BSYNC B0 ;  /* 0x0000000000007941 */ /* 0x001fea0003800000 */
.L_x_2:
[----:B------:R-:W0:Y:S01]  /*04d0*/  SHFL.IDX PT, R0, R0, RZ, 0x1f ;  /* 0x00001fff00007589 */ /* 0x000e2200000e0000 */
[----:B------:R-:W-:Y:S01]  /*04e0*/  ELECT P0, URZ, PT ;  /* 0x00000000003f782f */ /* 0x000fe20003800000 */
[----:B------:R-:W1:Y:S01]  /*04f0*/  LDC R4, c[0x0][0x65c] ;  /* 0x00019700ff047b82 */ /* 0x000e620000000800 */
[----:B------:R-:W-:Y:S01]  /*0500*/  SHF.R.S32.HI R5, RZ, 0x1f, R2 ;  /* 0x0000001fff057819 */ /* 0x000fe20000011402 */
[----:B------:R-:W2:Y:S01]  /*0510*/  S2R R3, SR_CTAID.Y ;  /* 0x0000000000037919 */ /* 0x000ea20000002600 */
[----:B------:R-:W-:Y:S01]  /*0520*/  UMOV UR4, 0x20 ;  /* 0x0000002000047882 */ /* 0x000fe20000000000 */
[----:B------:R-:W-:Y:S01]  /*0530*/  ISETP.NE.AND P2, PT, R8, RZ, PT ;  /* 0x000000ff0800720c */ /* 0x000fe20003f45270 */
[----:B------:R-:W-:Y:S01]  /*0540*/  NOP ;  /* 0x0000000000007918 */ /* 0x000fe20000000000 */
[----:B------:R-:W-:Y:S01]  /*0550*/  LEA.HI R5, R5, R2, RZ, 0x2 ;  /* 0x0000000205057211 */ /* 0x000fe200078f10ff */
[----:B------:R-:W-:-:S03]  /*0560*/  NOP ;  /* 0x0000000000007918 */ /* 0x000fc60000000000 */
[----:B------:R-:W-:Y:S02]  /*0570*/  LOP3.LUT R5, R5, 0xfffffffc, RZ, 0xc0, !PT ;  /* 0xfffffffc05057812 */ /* 0x000fe400078ec0ff */
[----:B0-----:R-:W-:-:S03]  /*0580*/  ISETP.NE.OR P0, PT, R0, RZ, !P0 ;  /* 0x000000ff0000720c */ /* 0x001fc60004705670 */
[----:B------:R-:W-:Y:S01]  /*0590*/  IMAD.IADD R0, R2, 0x1, -R5 ;  /* 0x0000000102007824 */ /* 0x000fe200078e0a05 */
[----:B-1----:R-:W-:Y:S01]  /*05a0*/  ISETP.NE.AND P3, PT, R4, 0x1, PT ;  /* 0x000000010400780c */ /* 0x002fe20003f65270 */
[----:B------:R-:W-:Y:S01]  /*05b0*/  IMAD.MOV.U32 R5, RZ, RZ, RZ ;  /* 0x000000ffff057224 */ /* 0x000fe200078e00ff */
[----:B------:R-:W0:Y:S07]  /*05c0*/  S2R R4, SR_CTAID.X ;  /* 0x0000000000047919 */ /* 0x000e2e0000002500 */
[----:B------:R-:W-:Y:S01]  /*05d0*/  VOTEU.ALL UP0, P0 ;  /* 0x00000000003f7886 */ /* 0x000fe20000000000 */
[----:B------:R-:W-:-:S03]  /*05e0*/  VOTEU.ALL UP1, P0 ;  /* 0x00000000003f7886 */ /* 0x000fc60000020000 */
[----:B------:R-:W0:Y:S01]  /*05f0*/  @P3 LDC R19, c[0x0][0x10] ;  /* 0x00000400ff133b82 */ /* 0x000e220000000800 */
[----:B--2---:R-:W-:Y:S01]  /*0600*/  @P3 IMAD.MOV.U32 R6, RZ, RZ, R3 ;  /* 0x000000ffff063224 */ /* 0x004fe200078e0003 */
[----:B------:R-:W-:Y:S01]  /*0610*/  @!UP0 UMOV UR6, 0x400 ;  /* 0x0000040000068882 */ /* 0x000fe20000000000 */
[----:B------:R-:W-:-:S04]  /*0620*/  @!UP0 UIADD3 UR4, -UR4, 0x100000, URZ ;  /* 0x0010000004048890 */ /* 0x000fc8000fffe13f */
[----:B------:R-:W-:Y:S02]  /*0630*/  @!UP0 USHF.L.U32 UR5, UR4, 0xb, URZ ;  /* 0x0000000b04058899 */ /* 0x000fe4000800063f */
[----:B------:R-:W-:Y:S01]  /*0640*/  @!UP0 USHF.L.U32 UR4, UR4, 0x1, URZ ;  /* 0x0000000104048899 */ /* 0x000fe2000800063f */
[----:B------:R-:W-:Y:S02]  /*0650*/  @P3 IMAD.MOV.U32 R7, RZ, RZ, RZ ;  /* 0x000000ffff073224 */ /* 0x000fe400078e00ff */
[----:B------:R-:W-:Y:S01]  /*0660*/  @P3 IMAD.MOV.U32 R17, RZ, RZ, RZ ;  /* 0x000000ffff113224 */ /* 0x000fe200078e00ff */
[----:B------:R-:W1:Y:S08]  /*0670*/  @!UP0 S2UR UR7, SR_CgaCtaId ;  /* 0x00000000000789c3 */ /* 0x000e700000008800 */
[----:B------:R-:W2:Y:S01]  /*0680*/  @!P3 LDC R9, c[0x0][0xc] ;  /* 0x00000300ff09bb82 */ /* 0x000ea20000000800 */
[----:B0-----:R-:W-:-:S04]  /*0690*/  @P3 IMAD.WIDE.U32 R18, R4, R19, R6 ;  /* 0x0000001304123225 */ /* 0x001fc800078e0006 */
[----:B------:R-:W-:Y:S01]  /*06a0*/  @P3 IMAD.IADD R17, R19, 0x1, R17 ;  /* 0x0000000113113824 */ /* 0x000fe200078e0211 */
[----:B-1----:R-:W-:Y:S01]  /*06b0*/  @!UP0 ULEA UR6, UR7, UR6, 0x18 ;  /* 0x0000000607068291 */ /* 0x002fe2000f8ec03f */
[----:B------:R-:W-:Y:S01]  /*06c0*/  VOTEU.ALL UP0, P0 ;  /* 0x00000000003f7886 */ /* 0x000fe20000000000 */
[----:B------:R-:W-:-:S04]  /*06d0*/  ISETP.NE.AND P0, PT, R0, 0x3, PT ;  /* 0x000000030000780c */ /* 0x000fc80003f05270 */
[----:B------:R-:W-:Y:S01]  /*06e0*/  ISETP.EQ.OR P0, PT, R0, RZ, !P0 ;  /* 0x000000ff0000720c */ /* 0x000fe20004702670 */
[----:B--2---:R-:W-:-:S03]  /*06f0*/  @!P3 IMAD.WIDE.U32 R6, R9, R3, R4 ;  /* 0x000000030906b225 */ /* 0x004fc600078e0004 */
[C---:B------:R-:W-:Y:S01]  /*0700*/  ISETP.EQ.AND P0, PT, R8.reuse, RZ, P0 ;  /* 0x000000ff0800720c */ /* 0x040fe20000702270 */
[----:B------:R-:W-:Y:S01]  /*0710*/  VIADD R8, R8, 0xffffffff ;  /* 0xffffffff08087836 */ /* 0x000fe20000000000 */
[----:B------:R-:W0:Y:S02]  /*0720*/  FENCE.VIEW.ASYNC.S ;  /* 0x00000000000073c6 */ /* 0x000e240000000000 */
[----:B0-----:R0:W1:Y:S01]  /*0730*/  @!UP0 SYNCS.EXCH.64 URZ, [UR6+0x140], UR4 ;  /* 0x00014004063f85b2 */ /* 0x0010620008000100 */
[----:B------:R-:W-:Y:S01]  /*0740*/  @!P3 IMAD.MOV.U32 R18, RZ, RZ, R6 ;  /* 0x000000ffff12b224 */ /* 0x000fe200078e0006 */
[----:B------:R-:W-:Y:S01]  /*0750*/  SEL R2, RZ, 0x1, !P0 ;  /* 0x00000001ff027807 */ /* 0x000fe20004000000 */
[----:B------:R-:W-:Y:S01]  /*0760*/  @!P3 IMAD.MOV.U32 R17, RZ, RZ, R7 ;  /* 0x000000ffff11b224 */ /* 0x000fe200078e0007 */
[----:B------:R-:W-:-:S04]  /*0770*/  ISETP.GE.U32.AND P1, PT, R8, 0x2, PT ;  /* 0x000000020800780c */ /* 0x000fc80003f26070 */
[----:B------:R-:W-:Y:S01]  /*0780*/  SEL R2, R2, 0x2, P1 ;  /* 0x0000000202027807 */ /* 0x000fe20000800000 */
[----:B------:R0:W1:Y:S01]  /*0790*/  @!UP1 SYNCS.EXCH.64 URZ, [UR6+0x148], UR4 ;  /* 0x00014804063f95b2 */ /* 0x0000620008000100 */
[----:B------:R-:W-:Y:S01]  /*07a0*/  NOP ;  /* 0x0000000000007918 */ /* 0x000fe20000000000 */
[----:B-1----:R-:W-:Y:S06]  /*07b0*/  BAR.SYNC.DEFER_BLOCKING 0x0 ;  /* 0x0000000000007b1d */ /* 0x002fec0000010000 */
[----:B------:R-:W-:Y:S05]  /*07c0*/  @!P2 BRA `(.L_x_4) ;  /* 0x000000d00090a947 */ /* 0x000fea0003800000 */
[----:B------:R-:W-:-:S13]  /*07d0*/  ISETP.GT.U32.AND P0, PT, R8, 0x1, PT ;  /* 0x000000010800780c */ /* 0x000fda0003f04070 */
[----:B0-----:R-:W-:Y:S05]  /*07e0*/  @P0 EXIT ;  /* 0x000000000000094d */ /* 0x001fea0003800000 */
[----:B------:R-:W-:Y:S01]  /*07f0*/  ULDC.64 UR4, c[0x0][0x650] ;  /* 0x0001940000047ab9 */ /* 0x000fe20000000a00 */
[----:B------:R-:W-:Y:S01]  /*0800*/  PRMT R0, RZ, 0x7610, R0 ;  /* 0x00007610ff007816 */ /* 0x000fe20000000000 */
[----:B------:R-:W-:Y:S01]  /*0810*/  IMAD.MOV.U32 R19, RZ, RZ, -0x1 ;  /* 0xffffffffff137424 */ /* 0x000fe200078e00ff */
[----:B------:R-:W-:Y:S01]  /*0820*/  ISETP.GE.U32.AND P0, PT, R18, UR4, PT ;  /* 0x0000000412007c0c */ /* 0x000fe2000bf06070 */
[----:B------:R-:W-:Y:S02]  /*0830*/  IMAD.MOV.U32 R22, RZ, RZ, -0x1 ;  /* 0xffffffffff167424 */ /* 0x000fe400078e00ff */
[----:B------:R-:W-:Y:S01]  /*0840*/  IMAD.MOV.U32 R16, RZ, RZ, -0x1 ;  /* 0xffffffffff107424 */ /* 0x000fe200078e00ff */
[----:B------:R-:W-:-:S13]  /*0850*/  ISETP.GE.U32.AND.EX P0, PT, R17, UR5, PT, P0 ;  /* 0x0000000511007c0c */ /* 0x000fda000bf06100 */
[----:B------:R-:W-:Y:S05]  /*0860*/  @P0 BRA `(.L_x_5) ;  /* 0x00000004005c0947 */ /* 0x000fea0003800000 */
[----:B------:R-:W0:Y:S01]  /*0870*/  LDC.64 R14, c[0x0][0x628] ;  /* 0x00018a00ff0e7b82 */ /* 0x000e220000000a00 */
[----:B------:R-:W-:Y:S02]  /*0880*/  IMAD.MOV.U32 R6, RZ, RZ, R18 ;  /* 0x000000ffff067224 */ /* 0x000fe400078e0012 */
[----:B------:R-:W-:-:S05]  /*0890*/  IMAD.MOV.U32 R7, RZ, RZ, R17 ;  /* 0x000000ffff077224 */ /* 0x000fca00078e0011 */
[----:B------:R-:W1:Y:S08]  /*08a0*/  LDC R0, c[0x0][0x630] ;  /* 0x00018c00ff007b82 */ /* 0x000e700000000800 */
[----:B------:R-:W2:Y:S01]  /*08b0*/  LDC.64 R20, c[0x0][0x620] ;  /* 0x00018800ff147b82 */ /* 0x000ea20000000a00 */
[----:B0-----:R-:W-:-:S04]  /*08c0*/  ISETP.NE.U32.AND P0, PT, R14, RZ, PT ;  /* 0x000000ff0e00720c */ /* 0x001fc80003f05070 */
[----:B------:R-:W-:-:S13]  /*08d0*/  ISETP.NE.AND.EX P0, PT, R15, RZ, PT, P0 ;  /* 0x000000ff0f00720c */ /* 0x000fda0003f05300 */
[----:B-12---:R-:W-:Y:S05]  /*08e0*/  @!P0 BRA `(.L_x_6) ;  /* 0x0000000000288947 */ /* 0x006fea0003800000 */
[----:B------:R-:W0:Y:S02]  /*08f0*/  LDC R11, c[0x0][0x634] ;  /* 0x00018d00ff0b7b82 */ /* 0x000e240000000800 */
[----:B0-----:R-:W-:-:S05]  /*0900*/  IADD3 R11, P0, R18, R11, RZ ;  /* 0x0000000b120b7210 */ /* 0x001fca0007f1e0ff */
[----:B------:R-:W-:-:S04]  /*0910*/  IMAD.X R13, RZ, RZ, R17, P0 ;  /* 0x000000ffff0d7224 */ /* 0x000fc800000e0611 */
[----:B------:R-:W-:-:S04]  /*0920*/  IMAD.WIDE.U32 R6, R13, R14, RZ ;  /* 0x0000000e0d067225 */ /* 0x000fc800078e00ff */
[----:B------:R-:W-:-:S04]  /*0930*/  IMAD.WIDE.U32 R8, P0, R11, R15, R6 ;  /* 0x0000000f0b087225 */ /* 0x000fc80007800006 */
[----:B------:R-:W-:-:S04]  /*0940*/  IMAD.WIDE.U32 R6, R11, R14, RZ ;  /* 0x0000000e0b067225 */ /* 0x000fc800078e00ff */
[----:B------:R-:W-:Y:S01]  /*0950*/  IMAD.X R11, RZ, RZ, RZ, P0 ;  /* 0x000000ffff0b7224 */ /* 0x000fe200000e06ff */
[----:B------:R-:W-:Y:S01]  /*0960*/  IADD3 RZ, P0, R7, R8, RZ ;  /* 0x0000000807ff7210 */ /* 0x000fe20007f1e0ff */
[----:B------:R-:W-:-:S04]  /*0970*/  IMAD.MOV.U32 R10, RZ, RZ, R9 ;  /* 0x000000ffff0a7224 */ /* 0x000fc800078e0009 */
[----:B------:R-:W-:-:S08]  /*0980*/  IMAD.WIDE.U32.X R6, R13, R15, R10, P0 ;  /* 0x0000000f0d067225 */ /* 0x000fd000000e040a */
.L_x_6:
[-CC-:B------:R-:W-:Y:S01]  /*0990*/  SHF.R.U64 R23, R6, R0.reuse, R7.reuse ;  /* 0x0000000006177219 */ /* 0x180fe20000001207 */
[----:B------:R-:W0:Y:S01]  /*09a0*/  LDC R10, c[0x0][0x618] ;  /* 0x00018600ff0a7b82 */ /* 0x000e220000000800 */
[----:B------:R-:W-:Y:S01]  /*09b0*/  SHF.R.U32.HI R5, RZ, R0, R7 ;  /* 0x00000000ff057219 */ /* 0x000fe20000011607 */
[----:B------:R-:W-:Y:S01]  /*09c0*/  ULDC UR4, c[0x0][0x150] ;  /* 0x0000540000047ab9 */ /* 0x000fe20000000800 */
[----:B------:R-:W-:Y:S01]  /*09d0*/  IADD3 R9, P0, RZ, -R23, RZ ;  /* 0x80000017ff097210 */ /* 0x000fe20007f1e0ff */
[----:B------:R-:W-:Y:S01]  /*09e0*/  IMAD.MOV.U32 R16, RZ, RZ, R18 ;  /* 0x000000ffff107224 */ /* 0x000fe200078e0012 */
[----:B------:R-:W-:-:S03]  /*09f0*/  I2FP.F32.U32 R0, R4 ;  /* 0x0000000400007245 */ /* 0x000fc60000201000 */
[----:B------:R-:W1:Y:S01]  /*0a00*/  LDC.64 R24, c[0x0][0x640] ;  /* 0x00019000ff187b82 */ /* 0x000e620000000a00 */
[----:B------:R-:W-:Y:S02]  /*0a10*/  IMAD.X R11, RZ, RZ, ~R5, P0 ;  /* 0x000000ffff0b7224 */ /* 0x000fe400000e0e05 */
[----:B------:R-:W-:Y:S01]  /*0a20*/  FMUL R0, R0, UR4 ;  /* 0x0000000400007c20 */ /* 0x000fe20008400000 */
[----:B------:R-:W-:Y:S01]  /*0a30*/  IMAD.WIDE.U32 R6, R9, R20, R16 ;  /* 0x0000001409067225 */ /* 0x000fe200078e0010 */
[----:B------:R-:W-:-:S03]  /*0a40*/  ULDC UR4, c[0x0][0x154] ;  /* 0x0000550000047ab9 */ /* 0x000fc60000000800 */
[----:B------:R-:W-:Y:S01]  /*0a50*/  IMAD R8, R11, R20, RZ ;  /* 0x000000140b087224 */ /* 0x000fe200078e02ff */
[----:B------:R-:W2:Y:S01]  /*0a60*/  LDC R5, c[0x0][0x144] ;  /* 0x00005100ff057b82 */ /* 0x000ea20000000800 */
[----:B------:R-:W3:Y:S02]  /*0a70*/  F2I.U32.TRUNC.NTZ R0, R0 ;  /* 0x0000000000007305 */ /* 0x000ee4000020f000 */
[----:B------:R-:W-:-:S04]  /*0a80*/  IMAD R9, R9, R21, R8 ;  /* 0x0000001509097224 */ /* 0x000fc800078e0208 */
[----:B------:R-:W-:Y:S01]  /*0a90*/  IMAD.IADD R7, R7, 0x1, R9 ;  /* 0x0000000107077824 */ /* 0x000fe200078e0209 */
[----:B------:R-:W4:Y:S01]  /*0aa0*/  LDC R12, c[0x0][0x608] ;  /* 0x00018200ff0c7b82 */ /* 0x000f220000000800 */
[----:B------:R-:W-:-:S03]  /*0ab0*/  IMAD.MOV.U32 R9, RZ, RZ, -0x1 ;  /* 0xffffffffff097424 */ /* 0x000fc600078e00ff */
[-CC-:B0-----:R-:W-:Y:S02]  /*0ac0*/  SHF.R.U64 R16, R6, R10.reuse, R7.reuse ;  /* 0x0000000a06107219 */ /* 0x181fe40000001207 */
[----:B------:R-:W-:Y:S02]  /*0ad0*/  I2FP.F32.U32 R6, R3 ;  /* 0x0000000300067245 */ /* 0x000fe40000201000 */
[----:B------:R-:W0:Y:S01]  /*0ae0*/  LDC R22, c[0x0][0x658] ;  /* 0x00019600ff167b82 */ /* 0x000e220000000800 */
[----:B-1----:R-:W-:Y:S01]  /*0af0*/  ISETP.NE.U32.AND P0, PT, R24, RZ, PT ;  /* 0x000000ff1800720c */ /* 0x002fe20003f05070 */
[----:B---3--:R-:W-:Y:S01]  /*0b00*/  IMAD.MOV R8, RZ, RZ, -R0 ;  /* 0x000000ffff087224 */ /* 0x008fe200078e0a00 */
[----:B------:R-:W-:Y:S01]  /*0b10*/  SHF.R.U32.HI R7, RZ, R10, R7 ;  /* 0x0000000aff077219 */ /* 0x000fe20000011607 */
[----:B------:R-:W-:Y:S01]  /*0b20*/  FMUL R6, R6, UR4 ;  /* 0x0000000406067c20 */ /* 0x000fe20008400000 */
[----:B------:R-:W-:-:S03]  /*0b30*/  ISETP.NE.AND.EX P0, PT, R25, RZ, PT, P0 ;  /* 0x000000ff1900720c */ /* 0x000fc60003f05300 */
[----:B------:R-:W1:Y:S01]  /*0b40*/  LDC R14, c[0x0][0x148] ;  /* 0x00005200ff0e7b82 */ /* 0x000e620000000800 */
[----:B--2---:R-:W-:-:S07]  /*0b50*/  IMAD R0, R5, R8, R4 ;  /* 0x0000000805007224 */ /* 0x004fce00078e0204 */
[----:B------:R-:W2:Y:S01]  /*0b60*/  LDC R20, c[0x0][0x600] ;  /* 0x00018000ff147b82 */ /* 0x000ea20000000800 */
[-CC-:B----4-:R-:W-:Y:S02]  /*0b70*/  SHF.R.U64 R26, R16, R12.reuse, R7.reuse ;  /* 0x0000000c101a7219 */ /* 0x190fe40000001207 */
[----:B------:R-:W-:Y:S01]  /*0b80*/  SHF.R.U32.HI R5, RZ, R12, R7 ;  /* 0x0000000cff057219 */ /* 0x000fe20000011607 */
[----:B------:R-:W-:Y:S01]  /*0b90*/  IMAD.MOV.U32 R7, RZ, RZ, 0x1 ;  /* 0x00000001ff077424 */ /* 0x000fe200078e00ff */
[----:B------:R3:W4:Y:S03]  /*0ba0*/  F2I.U32.TRUNC.NTZ R12, R6 ;  /* 0x00000006000c7305 */ /* 0x000726000020f000 */
[----:B------:R-:W1:Y:S01]  /*0bb0*/  LDC R15, c[0x0][0x648] ;  /* 0x00019200ff0f7b82 */ /* 0x000e620000000800 */
[-C--:B0-----:R-:W-:Y:S02]  /*0bc0*/  SHF.L.U32 R4, R9, R22.reuse, RZ ;  /* 0x0000001609047219 */ /* 0x081fe400000006ff */
[----:B------:R-:W-:-:S02]  /*0bd0*/  SHF.R.U64 R28, R26, R22, R5 ;  /* 0x000000161a1c7219 */ /* 0x000fc40000001205 */
[----:B------:R-:W-:Y:S02]  /*0be0*/  LOP3.LUT R11, RZ, R4, RZ, 0x33, !PT ;  /* 0x00000004ff0b7212 */ /* 0x000fe400078e33ff */
[-C--:B------:R-:W-:Y:S01]  /*0bf0*/  SHF.R.U32.HI R5, RZ, R22.reuse, R5 ;  /* 0x00000016ff057219 */ /* 0x080fe20000011605 */
[----:B------:R-:W0:Y:S01]  /*0c00*/  LDC R19, c[0x0][0x638] ;  /* 0x00018e00ff137b82 */ /* 0x000e220000000800 */
[----:B------:R-:W-:Y:S01]  /*0c10*/  SHF.L.U32 R10, R7, R22, RZ ;  /* 0x00000016070a7219 */ /* 0x000fe200000006ff */
[----:B------:R-:W-:-:S06]  /*0c20*/  IMAD.MOV.U32 R4, RZ, RZ, R28 ;  /* 0x000000ffff047224 */ /* 0x000fcc00078e001c */
[----:B------:R-:W0:Y:S01]  /*0c30*/  LDC R21, c[0x0][0x610] ;  /* 0x00018400ff157b82 */ /* 0x000e220000000800 */
[----:B---34-:R-:W-:Y:S05]  /*0c40*/  @!P0 BRA `(.L_x_7) ;  /* 0x0000000000288947 */ /* 0x018fea0003800000 */
[----:B------:R-:W3:Y:S02]  /*0c50*/  LDC R9, c[0x0][0x64c] ;  /* 0x00019300ff097b82 */ /* 0x000ee40000000800 */
[----:B---3--:R-:W-:-:S05]  /*0c60*/  IADD3 R9, P0, R28, R9, RZ ;  /* 0x000000091c097210 */ /* 0x008fca0007f1e0ff */
        /* <DEDUP_REMOVED lines=8> */
.L_x_7:
[----:B-1----:R-:W-:Y:S01]  /*0cf0*/  SHF.R.U64 R4, R4, R15, R5 ;  /* 0x0000000f04047219 */ /* 0x002fe20000001205 */
[----:B--2---:R-:W-:Y:S01]  /*0d00*/  VIADD R5, R20, 0xffffffff ;  /* 0xffffffff14057836 */ /* 0x004fe20000000000 */
[----:B------:R-:W-:Y:S01]  /*0d10*/  LOP3.LUT R11, R26, R11, RZ, 0xc0, !PT ;  /* 0x0000000b1a0b7212 */ /* 0x000fe200078ec0ff */
[----:B------:R-:W-:Y:S02]  /*0d20*/  IMAD.MOV R12, RZ, RZ, -R12 ;  /* 0x000000ffff0c7224 */ /* 0x000fe400078e0a0c */
[----:B------:R-:W-:Y:S02]  /*0d30*/  IMAD.MOV R6, RZ, RZ, -R4 ;  /* 0x000000ffff067224 */ /* 0x000fe400078e0a04 */
[----:B------:R-:W-:Y:S01]  /*0d40*/  IMAD R11, R10, R4, R11 ;  /* 0x000000040a0b7224 */ /* 0x000fe200078e020b */
[----:B------:R-:W-:Y:S01]  /*0d50*/  LOP3.LUT R4, R16, R5, RZ, 0xc0, !PT ;  /* 0x0000000510047212 */ /* 0x000fe200078ec0ff */
[----:B------:R-:W-:Y:S02]  /*0d60*/  @P3 IMAD R0, R14, R12, R3 ;  /* 0x0000000c0e003224 */ /* 0x000fe400078e0203 */
[----:B0-----:R-:W-:-:S02]  /*0d70*/  IMAD R3, R6, R19, R28 ;  /* 0x0000001306037224 */ /* 0x001fc400078e021c */
[----:B------:R-:W-:Y:S02]  /*0d80*/  IMAD R19, R11, R21, R0 ;  /* 0x000000150b137224 */ /* 0x000fe400078e0200 */
[----:B------:R-:W-:Y:S02]  /*0d90*/  IMAD R4, R3, R20, R4 ;  /* 0x0000001403047224 */ /* 0x000fe400078e0204 */
[----:B------:R-:W-:Y:S02]  /*0da0*/  IMAD.MOV.U32 R0, RZ, RZ, 0x1 ;  /* 0x00000001ff007424 */ /* 0x000fe400078e00ff */
[----:B------:R-:W-:Y:S01]  /*0db0*/  IMAD.MOV.U32 R16, RZ, RZ, R23 ;  /* 0x000000ffff107224 */ /* 0x000fe200078e0017 */
[----:B------:R-:W-:Y:S02]  /*0dc0*/  SEL R22, R4, R19, !P3 ;  /* 0x0000001304167207 */ /* 0x000fe40005800000 */
[----:B------:R-:W-:-:S07]  /*0dd0*/  SEL R19, R19, R4, !P3 ;  /* 0x0000000413137207 */ /* 0x000fce0005800000 */
.L_x_5:
[----:B------:R-:W-:-:S08]  /*0de0*/  NOP ;  /* 0x0000000000007918 */ /* 0x000fd00000000000 */
[----:B------:R-:W0:Y:S02]  /*0df0*/  USETMAXREG.TRY_ALLOC.CTAPOOL UP0, 0xe8 ;  /* 0x000000e8000079c8 */ /* 0x000e240008000600 */
[----:B0-----:R-:W-:-:S13]  /*0e00*/  PLOP3.LUT P0, PT, PT, PT, UP0, 0x80, 0x0 ;  /* 0x000000000000781c */ /* 0x001fda0003f0f008 */
[----:B------:R-:W-:Y:S05]  /*0e10*/  @!P0 BRA `(.L_x_5) ;  /* 0xfffffffc00f08947 */ /* 0x000fea000383ffff */
[----:B------:R-:W-:Y:S01]  /*0e20*/  ULDC.64 UR4, c[0x0][0x598] ;  /* 0x0001660000047ab9 */ /* 0x000fe20000000a00 */
[----:B------:R-:W-:Y:S01]  /*0e30*/  ULDC.64 UR54, c[0x0][0x208] ;  /* 0x0000820000367ab9 */ /* 0x000fe20000000a00 */
[----:B------:R-:W-:-:S04]  /*0e40*/  ISETP.NE.U32.AND P0, PT, RZ, UR4, PT ;  /* 0x00000004ff007c0c */ /* 0x000fc8000bf05070 */
[----:B------:R-:W-:-:S13]  /*0e50*/  ISETP.NE.AND.EX P0, PT, RZ, UR5, PT, P0 ;  /* 0x00000005ff007c0c */ /* 0x000fda000bf05300 */
[----:B------:R-:W-:Y:S05]  /*0e60*/  @!P0 BRA `(.L_x_8) ;  /* 0x00000000001c8947 */ /* 0x000fea0003800000 */
[----:B------:R-:W0:Y:S02]  /*0e70*/  LDC.64 R4, c[0x0][0x598] ;  /* 0x00016600ff047b82 */ /* 0x000e240000000a00 */
[----:B0-----:R-:W2:Y:S02]  /*0e80*/  LDG.E.64 R4, desc[UR54][R4.64] ;  /* 0x0000003604047981 */ /* 0x001ea4000c1e1b00 */
[----:B--2---:R-:W-:-:S04]  /*0e90*/  ISETP.NE.U32.AND P0, PT, R4, RZ, PT ;  /* 0x000000ff0400720c */ /* 0x004fc80003f05070 */
[----:B------:R-:W-:-:S13]  /*0ea0*/  ISETP.NE.AND.EX P0, PT, R5, RZ, PT, P0 ;  /* 0x000000ff0500720c */ /* 0x000fda0003f05300 */
[----:B------:R-:W-:Y:S05]  /*0eb0*/  @!P0 BRA `(.L_x_8) ;  /* 0x0000000000088947 */ /* 0x000fea0003800000 */
[----:B------:R0:W5:Y:S01]  /*0ec0*/  LD.E R200, desc[UR54][R4.64] ;  /* 0x0000003604c87980 */ /* 0x000162000c101900 */
[----:B------:R-:W-:Y:S05]  /*0ed0*/  BRA `(.L_x_9) ;  /* 0x0000000000247947 */ /* 0x000fea0003800000 */
.L_x_8:
[----:B------:R-:W-:Y:S02]  /*0ee0*/  ULDC.64 UR4, c[0x0][0x588] ;  /* 0x0001620000047ab9 */ /* 0x000fe40000000a00 */
[----:B------:R-:W-:-:S04]  /*0ef0*/  ISETP.NE.U32.AND P0, PT, RZ, UR4, PT ;  /* 0x00000004ff007c0c */ /* 0x000fc8000bf05070 */
[----:B------:R-:W-:-:S13]  /*0f00*/  ISETP.NE.AND.EX P0, PT, RZ, UR5, PT, P0 ;  /* 0x00000005ff007c0c */ /* 0x000fda000bf05300 */
[----:B------:R-:W-:Y:S05]  /*0f10*/  @!P0 BRA `(.L_x_10) ;  /* 0x00000000000c8947 */ /* 0x000fea0003800000 */
[----:B------:R-:W0:Y:S02]  /*0f20*/  LDC.64 R200, c[0x0][0x588] ;  /* 0x00016200ffc87b82 */ /* 0x000e240000000a00 */
[----:B0-----:R1:W5:Y:S01]  /*0f30*/  LDG.E R200, desc[UR54][R200.64] ;  /* 0x00000036c8c87981 */ /* 0x001362000c1e1900 */
[----:B------:R-:W-:Y:S05]  /*0f40*/  BRA `(.L_x_9) ;  /* 0x0000000000087947 */ /* 0x000fea0003800000 */
.L_x_10:
[----:B------:R-:W-:Y:S02]  /*0f50*/  ULDC UR4, c[0x0][0x580] ;  /* 0x0001600000047ab9 */ /* 0x000fe40000000800 */
[----:B------:R-:W-:-:S07]  /*0f60*/  IMAD.U32 R200, RZ, RZ, UR4 ;  /* 0x00000004ffc87e24 */ /* 0x000fce000f8e00ff */
.L_x_9:
[----:B------:R-:W-:Y:S02]  /*0f70*/  ULDC.64 UR4, c[0x0][0x5a0] ;  /* 0x0001680000047ab9 */ /* 0x000fe40000000a00 */
[----:B------:R-:W-:-:S04]  /*0f80*/  ISETP.NE.U32.AND P0, PT, RZ, UR4, PT ;  /* 0x00000004ff007c0c */ /* 0x000fc8000bf05070 */
[----:B------:R-:W-:-:S13]  /*0f90*/  ISETP.NE.AND.EX P0, PT, RZ, UR5, PT, P0 ;  /* 0x00000005ff007c0c */ /* 0x000fda000bf05300 */
[----:B------:R-:W-:Y:S05]  /*0fa0*/  @!P0 BRA `(.L_x_11) ;  /* 0x00000000001c8947 */ /* 0x000fea0003800000 */
[----:B0-----:R-:W0:Y:S02]  /*0fb0*/  LDC.64 R4, c[0x0][0x5a0] ;  /* 0x00016800ff047b82 */ /* 0x001e240000000a00 */
[----:B0-----:R-:W2:Y:S02]  /*0fc0*/  LDG.E.64 R4, desc[UR54][R4.64] ;  /* 0x0000003604047981 */ /* 0x001ea4000c1e1b00 */
[----:B--2---:R-:W-:-:S04]  /*0fd0*/  ISETP.NE.U32.AND P0, PT, R4, RZ, PT ;  /* 0x000000ff0400720c */ /* 0x004fc80003f05070 */
[----:B------:R-:W-:-:S13]  /*0fe0*/  ISETP.NE.AND.EX P0, PT, R5, RZ, PT, P0 ;  /* 0x000000ff0500720c */ /* 0x000fda0003f05300 */
[----:B------:R-:W-:Y:S05]  /*0ff0*/  @!P0 BRA `(.L_x_11) ;  /* 0x0000000000088947 */ /* 0x000fea0003800000 */
[----:B------:R0:W5:Y:S01]  /*1000*/  LD.E R23, desc[UR54][R4.64] ;  /* 0x0000003604177980 */ /* 0x000162000c101900 */
[----:B------:R-:W-:Y:S05]  /*1010*/  BRA `(.L_x_12) ;  /* 0x0000000000247947 */ /* 0x000fea0003800000 */
.L_x_11:
[----:B------:R-:W-:Y:S02]  /*1020*/  ULDC.64 UR4, c[0x0][0x590] ;  /* 0x0001640000047ab9 */ /* 0x000fe40000000a00 */
[----:B------:R-:W-:-:S04]  /*1030*/  ISETP.NE.U32.AND P0, PT, RZ, UR4, PT ;  /* 0x00000004ff007c0c */ /* 0x000fc8000bf05070 */
[----:B------:R-:W-:-:S13]  /*1040*/  ISETP.NE.AND.EX P0, PT, RZ, UR5, PT, P0 ;  /* 0x00000005ff007c0c */ /* 0x000fda000bf05300 */
[----:B------:R-:W-:Y:S05]  /*1050*/  @!P0 BRA `(.L_x_13) ;  /* 0x00000000000c8947 */ /* 0x000fea0003800000 */
[----:B0-----:R-:W0:Y:S02]  /*1060*/  LDC.64 R4, c[0x0][0x590] ;  /* 0x00016400ff047b82 */ /* 0x001e240000000a00 */
[----:B0-----:R2:W5:Y:S01]  /*1070*/  LDG.E R23, desc[UR54][R4.64] ;  /* 0x0000003604177981 */ /* 0x001562000c1e1900 */
[----:B------:R-:W-:Y:S05]  /*1080*/  BRA `(.L_x_12) ;  /* 0x0000000000087947 */ /* 0x000fea0003800000 */
.L_x_13:
[----:B------:R-:W-:Y:S02]  /*1090*/  ULDC UR4, c[0x0][0x584] ;  /* 0x0001610000047ab9 */ /* 0x000fe40000000800 */
[----:B------:R-:W-:-:S07]  /*10a0*/  IMAD.U32 R23, RZ, RZ, UR4 ;  /* 0x00000004ff177e24 */ /* 0x000fce000f8e00ff */
.L_x_12:
[----:B------:R-:W-:-:S13]  /*10b0*/  LOP3.LUT P0, RZ, R0, 0xff, RZ, 0xc0, !PT ;  /* 0x000000ff00ff7812 */ /* 0x000fda000780c0ff */
[----:B------:R-:W-:Y:S05]  /*10c0*/  @!P0 EXIT ;  /* 0x000000000000894d */ /* 0x000fea0003800000 */
[----:B------:R-:W-:Y:S01]  /*10d0*/  ULDC UR4, c[0x0][0x28c] ;  /* 0x0000a30000047ab9 */ /* 0x000fe20000000800 */
[----:B------:R-:W-:Y:S01]  /*10e0*/  LOP3.LUT R220, R2, 0x1, RZ, 0xfc, !PT ;  /* 0x0000000102dc7812 */ /* 0x000fe200078efcff */
[----:B------:R-:W-:Y:S01]  /*10f0*/  UIADD3 UR4, UR4, 0xf, URZ ;  /* 0x0000000f04047890 */ /* 0x000fe2000fffe03f */
[----:B------:R-:W-:Y:S01]  /*1100*/  UMOV UR36, URZ ;  /* 0x0000003f00247c82 */ /* 0x000fe20008000000 */
[----:B------:R-:W-:Y:S02]  /*1110*/  UMOV UR37, URZ ;  /* 0x0000003f00257c82 */ /* 0x000fe40008000000 */
[----:B------:R-:W-:-:S04]  /*1120*/  USHF.R.S32.HI UR5, URZ, 0x1f, UR4 ;  /* 0x0000001f3f057899 */ /* 0x000fc80008011404 */
[----:B------:R-:W-:-:S04]  /*1130*/  ULEA.HI UR5, UR5, UR4, URZ, 0x4 ;  /* 0x0000000405057291 */ /* 0x000fc8000f8f203f */
[----:B------:R-:W-:-:S12]  /*1140*/  USHF.R.S32.HI UR39, URZ, 0x4, UR5 ;  /* 0x000000043f277899 */ /* 0x000fd80008011405 */
.L_x_381:
[----:B---3--:R-:W3:Y:S01]  /*1150*/  S2R R0, SR_TID.X ;  /* 0x0000000000007919 */ /* 0x008ee20000002100 */
[----:B----4-:R-:W4:Y:S01]  /*1160*/  S2UR UR6, SR_CgaCtaId ;  /* 0x00000000000679c3 */ /* 0x010f220000008800 */
[----:B------:R-:W-:Y:S02]  /*1170*/  UMOV UR38, 0x400 ;  /* 0x0000040000267882 */ /* 0x000fe40000000000 */
[----:B----4-:R-:W-:Y:S01]  /*1180*/  ULEA UR38, UR6, UR38, 0x18 ;  /* 0x0000002606267291 */ /* 0x010fe2000f8ec03f */
[----:B---3--:R-:W-:-:S04]  /*1190*/  LOP3.LUT R0, R0, 0x80, RZ, 0xc0, !PT ;  /* 0x0000008000007812 */ /* 0x008fc800078ec0ff */
[----:B------:R-:W-:-:S06]  /*11a0*/  SHF.R.U32.HI R0, RZ, 0x7, R0 ;  /* 0x00000007ff007819 */ /* 0x000fcc0000011600 */
[----:B------:R-:W3:Y:S02]  /*11b0*/  SHFL.IDX PT, R0, R0, RZ, 0x1f ;  /* 0x00001fff00007589 */ /* 0x000ee400000e0000 */
[----:B---3--:R-:W-:-:S13]  /*11c0*/  R2UR UR4, R0 ;  /* 0x00000000000472ca */ /* 0x008fda00000e0000 */
[----:B------:R-:W-:-:S04]  /*11d0*/  ULEA.HI UR5, UR4, UR4, URZ, 0x1 ;  /* 0x0000000404057291 */ /* 0x000fc8000f8f083f */
[----:B------:R-:W-:-:S04]  /*11e0*/  ULOP3.LUT UR5, UR5, 0x1ffffe, URZ, 0xc0, !UPT ;  /* 0x001ffffe05057892 */ /* 0x000fc8000f8ec03f */
[----:B------:R-:W-:-:S03]  /*11f0*/  UIADD3 UR5, UR4, -UR5, URZ ;  /* 0x8000000504057290 */ /* 0x000fc6000fffe03f */
[----:B------:R-:W-:Y:S01]  /*1200*/  ULDC UR4, c[0x0][0x28c] ;  /* 0x0000a30000047ab9 */ /* 0x000fe20000000800 */
[----:B------:R-:W-:Y:S01]  /*1210*/  ULEA UR5, UR5, UR38, 0xb ;  /* 0x0000002605057291 */ /* 0x000fe2000f8e583f */
[----:B------:R-:W-:-:S03]  /*1220*/  ISETP.LT.AND P0, PT, RZ, UR4, PT ;  /* 0x00000004ff007c0c */ /* 0x000fc6000bf01270 */
[----:B------:R-:W-:-:S04]  /*1230*/  UIADD3 UR5, UR5, 0x200, URZ ;  /* 0x0000020005057890 */ /* 0x000fc8000fffe03f */
[----:B------:R-:W-:-:S04]  /*1240*/  USHF.R.U32.HI UR5, URZ, 0x4, UR5 ;  /* 0x000000043f057899 */ /* 0x000fc80008011605 */
[----:B------:R-:W-:Y:S02]  /*1250*/  ULOP3.LUT UR52, UR5, 0x3fff, URZ, 0xc0, !UPT ;  /* 0x00003fff05347892 */ /* 0x000fe4000f8ec03f */
[----:B--2--5:R-:W-:Y:S10]  /*1260*/  @P0 BRA `(.L_x_14) ;  /* 0x0000000000400947 */ /* 0x024ff40003800000 */
[----:B------:R-:W-:Y:S01]  /*1270*/  MOV R0, 0x0 ;  /* 0x0000000000007802 */ /* 0x000fe20000000f00 */
[----:B------:R-:W-:Y:S01]  /*1280*/  ULDC.64 UR4, c[0x4][0x68] ;  /* 0x01001a0000047ab9 */ /* 0x000fe20000000a00 */
[----:B------:R-:W-:Y:S01]  /*1290*/  ULDC.64 UR6, c[0x4][0x8] ;  /* 0x0100020000067ab9 */ /* 0x000fe20000000a00 */
[----:B0-2---:R-:W-:Y:S01]  /*12a0*/  IMAD.U32 R4, RZ, RZ, UR4 ;  /* 0x00000004ff047e24 */ /* 0x005fe2000f8e00ff */
[----:B------:R0:W2:Y:S01]  /*12b0*/  LDC.64 R14, c[0x4][R0] ;  /* 0x01000000000e7b82 */ /* 0x0000a20000000a00 */
[----:B------:R-:W-:Y:S01]  /*12c0*/  IMAD.U32 R5, RZ, RZ, UR5 ;  /* 0x00000005ff057e24 */ /* 0x000fe2000f8e00ff */
[----:B------:R-:W-:Y:S01]  /*12d0*/  ULDC.64 UR4, c[0x4][0x70] ;  /* 0x01001c0000047ab9 */ /* 0x000fe20000000a00 */
[----:B------:R-:W-:Y:S02]  /*12e0*/  IMAD.U32 R10, RZ, RZ, UR6 ;  /* 0x00000006ff0a7e24 */ /* 0x000fe4000f8e00ff */
[----:B------:R-:W-:Y:S02]  /*12f0*/  IMAD.U32 R6, RZ, RZ, UR4 ;  /* 0x00000004ff067e24 */ /* 0x000fe4000f8e00ff */
[----:B------:R-:W-:-:S02]  /*1300*/  IMAD.U32 R7, RZ, RZ, UR5 ;  /* 0x00000005ff077e24 */ /* 0x000fc4000f8e00ff */
[----:B------:R-:W-:Y:S02]  /*1310*/  IMAD.U32 R11, RZ, RZ, UR7 ;  /* 0x00000007ff0b7e24 */ /* 0x000fe4000f8e00ff */
[----:B------:R-:W-:Y:S02]  /*1320*/  IMAD.MOV.U32 R8, RZ, RZ, 0x1e1 ;  /* 0x000001e1ff087424 */ /* 0x000fe400078e00ff */
[----:B------:R-:W-:Y:S02]  /*1330*/  IMAD.MOV.U32 R12, RZ, RZ, 0x1 ;  /* 0x00000001ff0c7424 */ /* 0x000fe400078e00ff */
[----:B0-----:R-:W-:-:S07]  /*1340*/  IMAD.MOV.U32 R13, RZ, RZ, RZ ;  /* 0x000000ffff0d7224 */ /* 0x001fce00078e00ff */
[----:B------:R-:W-:-:S07]  /*1350*/  LEPC R20, `(.L_x_14) ;  /* 0x000000001014794e */ /* 0x000fce0000000000 */
[----:B-12--5:R-:W-:Y:S05]  /*1360*/  CALL.ABS.NOINC R14 ;  /* 0x000000000e007343 */ /* 0x026fea0003c00000 */
.L_x_14:
[----:B------:R-:W-:-:S13]  /*1370*/  ISETP.NE.AND P0, PT, R220, 0x3, PT ;  /* 0x00000003dc00780c */ /* 0x000fda0003f05270 */
[----:B------:R-:W-:Y:S05]  /*1380*/  @!P0 BRA `(.L_x_15) ;  /* 0x0000000000048947 */ /* 0x000fea0003800000 */
[----:B------:R-:W-:Y:S01]  /*1390*/  BPT.TRAP 0x1 ;  /* 0x000000040000795c */ /* 0x000fe20000300000 */
.L_x_15:
[----:B------:R-:W-:Y:S02]  /*13a0*/  IMAD.U32 R3, RZ, RZ, UR37 ;  /* 0x00000025ff037e24 */ /* 0x000fe4000f8e00ff */
[----:B------:R-:W-:-:S03]  /*13b0*/  IMAD.U32 R0, RZ, RZ, UR36 ;  /* 0x00000024ff007e24 */ /* 0x000fc6000f8e00ff */
[----:B------:R-:W-:Y:S02]  /*13c0*/  LEA R3, R3, UR38, 0x3 ;  /* 0x0000002603037c11 */ /* 0x000fe4000f8e18ff */
[----:B------:R-:W-:-:S04]  /*13d0*/  SHF.L.U32 R0, R0, 0x1f, RZ ;  /* 0x0000001f00007819 */ /* 0x000fc800000006ff */
[----:B------:R3:W4:Y:S01]  /*13e0*/  SYNCS.PHASECHK.TRANS64.TRYWAIT P1, [R3+URZ], R0 ;  /* 0x00000000030075a7 */ /* 0x000722000802017f */
[----:B------:R-:W-:Y:S05]  /*13f0*/  @!P0 BRA `(.L_x_16) ;  /* 0x0000000000048947 */ /* 0x000fea0003800000 */
[----:B------:R-:W-:Y:S01]  /*1400*/  BPT.TRAP 0x1 ;  /* 0x000000040000795c */ /* 0x000fe20000300000 */
.L_x_16:
[----:B----4-:R-:W-:Y:S05]  /*1410*/  @P1 BRA `(.L_x_17) ;  /* 0x0000000000081947 */ /* 0x010fea0003800000 */
[----:B------:R-:W4:Y:S02]  /*1420*/  SYNCS.PHASECHK.TRANS64.TRYWAIT P1, [R3+URZ], R0 ;  /* 0x00000000030075a7 */ /* 0x000f24000802017f */
[----:B----4-:R-:W-:Y:S05]  /*1430*/  @!P1 BRA `(.L_x_18) ;  /* 0x000000e4003c9947 */ /* 0x010fea0003800000 */
.L_x_17:
[----:B------:R-:W-:-:S04]  /*1440*/  UISETP.LT.AND UP0, UPT, UR39, 0x1, UPT ;  /* 0x000000012700788c */ /* 0x000fc8000bf01270 */
[----:B------:R-:W-:-:S06]  /*1450*/  USEL UR4, UR39, 0x1, UP0 ;  /* 0x0000000127047887 */ /* 0x000fcc0008000000 */
[----:B---34-:R-:W-:Y:S01]  /*1460*/  IMAD.U32 R0, RZ, RZ, UR4 ;  /* 0x00000004ff007e24 */ /* 0x018fe2000f8e00ff */
[----:B------:R-:W-:Y:S05]  /*1470*/  WARPSYNC.ALL ;  /* 0x0000000000007948 */ /* 0x000fea0003800000 */
[----:B------:R-:W-:-:S04]  /*1480*/  IADD3 R0, -R0, UR39, RZ ;  /* 0x0000002700007c10 */ /* 0x000fc8000fffe1ff */
[----:B------:R-:W-:Y:S01]  /*1490*/  ISETP.GE.AND P1, PT, R0, 0x1, PT ;  /* 0x000000010000780c */ /* 0x000fe20003f26270 */
[----:B------:R-:W-:Y:S01]  /*14a0*/  UIADD3 UR4, UR38, 0x1ca00, URZ ;  /* 0x0001ca0026047890 */ /* 0x000fe2000fffe03f */
[----:B------:R-:W-:Y:S01]  /*14b0*/  WARPGROUP.ARRIVE ;  /* 0x00000000000079c5 */ /* 0x000fe20000000000 */
[----:B------:R-:W-:Y:S02]  /*14c0*/  ULOP3.LUT UR52, UR52, 0x10000, URZ, 0xfc, !UPT ;  /* 0x0001000034347892 */ /* 0x000fe4000f8efc3f */
[----:B------:R-:W-:Y:S02]  /*14d0*/  USHF.R.U32.HI UR4, URZ, 0x4, UR4 ;  /* 0x000000043f047899 */ /* 0x000fe40008011604 */
[----:B------:R-:W-:Y:S02]  /*14e0*/  UIMAD UR44, UR37, 0x180, UR52 ;  /* 0x00000180252c78a4 */ /* 0x000fe4000f8e0234 */
[----:B------:R-:W-:Y:S01]  /*14f0*/  ULOP3.LUT UR53, UR4, 0x3fff, URZ, 0xc0, !UPT ;  /* 0x00003fff04357892 */ /* 0x000fe2000f8ec03f */
[----:B------:R-:W-:Y:S01]  /*1500*/  UMOV UR5, 0xc0000010 ;  /* 0xc000001000057882 */ /* 0x000fe20000000000 */
[----:B------:R-:W-:-:S02]  /*1510*/  UMOV UR7, 0xc0000010 ;  /* 0xc000001000077882 */ /* 0x000fc40000000000 */
[----:B------:R-:W-:Y:S01]  /*1520*/  ULOP3.LUT UR53, UR53, 0x10000, URZ, 0xfc, !UPT ;  /* 0x0001000035357892 */ /* 0x000fe2000f8efc3f */
[----:B------:R-:W-:Y:S01]  /*1530*/  UMOV UR4, UR44 ;  /* 0x0000002c00047c82 */ /* 0x000fe20008000000 */
[----:B------:R-:W-:Y:S02]  /*1540*/  UMOV UR9, UR5 ;  /* 0x0000000500097c82 */ /* 0x000fe40008000000 */
[----:B------:R-:W-:Y:S01]  /*1550*/  UIMAD UR6, UR37, 0x160, UR53 ;  /* 0x00000160250678a4 */ /* 0x000fe2000f8e0235 */
[----:B------:R-:W-:Y:S01]  /*1560*/  UMOV UR8, UR4 ;  /* 0x0000000400087c82 */ /* 0x000fe20008000000 */
[----:B------:R-:W-:Y:S02]  /*1570*/  UMOV UR11, 0xc0000010 ;  /* 0xc0000010000b7882 */ /* 0x000fe40000000000 */
[----:B------:R-:W-:Y:S02]  /*1580*/  UIADD3 UR10, UR6, 0x20, URZ ;  /* 0x00000020060a7890 */ /* 0x000fe4000fffe03f */
[----:B------:R-:W-:Y:S01]  /*1590*/  UIADD3 UR14, UR6, 0x40, URZ ;  /* 0x00000040060e7890 */ /* 0x000fe2000fffe03f */
[----:B------:R-:W-:-:S02]  /*15a0*/  UMOV UR12, UR4 ;  /* 0x00000004000c7c82 */ /* 0x000fc40008000000 */
[----:B------:R-:W-:Y:S01]  /*15b0*/  HGMMA.64x16x16.F32.BF16 R192, gdesc[UR4], RZ, !UPT, gsb0 ;  /* 0x0020000004c079f0 */ /* 0x000fe2000c0018ff */
[----:B------:R-:W-:Y:S01]  /*15c0*/  UMOV UR13, UR5 ;  /* 0x00000005000d7c82 */ /* 0x000fe20008000000 */
[----:B------:R-:W-:Y:S01]  /*15d0*/  UMOV UR15, 0xc0000010 ;  /* 0xc0000010000f7882 */ /* 0x000fe20000000000 */
[----:B------:R-:W-:Y:S01]  /*15e0*/  UIADD3 UR18, UR6, 0x60, URZ ;  /* 0x0000006006127890 */ /* 0x000fe2000fffe03f */
[----:B------:R-:W-:Y:S01]  /*15f0*/  UMOV UR16, UR4 ;  /* 0x0000000400107c82 */ /* 0x000fe20008000000 */
        /* <DEDUP_REMOVED lines=24> */
[----:B------:R-:W-:Y:S01]  /*1780*/  UMOV UR47, 0xc0000010 ;  /* 0xc0000010002f7882 */ /* 0x000fe20000000000 */
[----:B------:R-:W-:Y:S01]  /*1790*/  UIADD3 UR50, UR6, 0x140, URZ ;  /* 0x0000014006327890 */ /* 0x000fe2000fffe03f */
[----:B------:R-:W-:Y:S01]  /*17a0*/  UMOV UR48, UR4 ;  /* 0x0000000400307c82 */ /* 0x000fe20008000000 */
[----:B------:R-:W-:Y:S01]  /*17b0*/  UMOV UR49, UR5 ;  /* 0x0000000500317c82 */ /* 0x000fe20008000000 */
[----:B------:R-:W-:Y:S01]  /*17c0*/  UMOV UR51, 0xc0000010 ;  /* 0xc000001000337882 */ /* 0x000fe20000000000 */
[----:B------:R-:W-:-:S02]  /*17d0*/  WARPGROUP.DEPBAR.LE gsb0, 0x0 ;  /* 0x00008000000079c5 */ /* 0x000fc40000010000 */
[----:B------:R-:W-:-:S06]  /*17e0*/  WARPGROUP.ARRIVE ;  /* 0x00000000000079c5 */ /* 0x000fcc0000000000 */
[----:B------:R-:W-:Y:S01]  /*17f0*/  HGMMA.64x16x16.F32.BF16 R176, gdesc[UR8], RZ, !UPT, gsb0 ;  /* 0x0020000008b079f0 */ /* 0x000fe2000c0018ff */
[----:B------:R-:W-:-:S03]  /*1800*/  UIADD3 UR8, UR44, 0x100, URZ ;  /* 0x000001002c087890 */ /* 0x000fc6000fffe03f */
[----:B------:R-:W-:Y:S01]  /*1810*/  UMOV UR44, UR4 ;  /* 0x00000004002c7c82 */ /* 0x000fe20008000000 */
[----:B------:R-:W-:Y:S02]  /*1820*/  WARPGROUP.DEPBAR.LE gsb0, 0x0 ;  /* 0x00008000000079c5 */ /* 0x000fe40000010000 */
[----:B------:R-:W-:-:S06]  /*1830*/  WARPGROUP.ARRIVE ;  /* 0x00000000000079c5 */ /* 0x000fcc0000000000 */
[----:B------:R-:W-:Y:S03]  /*1840*/  HGMMA.64x16x16.F32.BF16 R160, gdesc[UR12], RZ, !UPT, gsb0 ;  /* 0x002000000ca079f0 */ /* 0x000fe6000c0018ff */
        /* <DEDUP_REMOVED lines=23> */
[----:B------:R-:W-:Y:S01]  /*19c0*/  HGMMA.64x16x16.F32.BF16 R32, gdesc[UR48], RZ, !UPT, gsb0 ;  /* 0x00200000302079f0 */ /* 0x000fe2000c0018ff */
[----:B------:R-:W-:Y:S01]  /*19d0*/  UMOV UR48, UR8 ;  /* 0x0000000800307c82 */ /* 0x000fe20008000000 */
[----:B------:R-:W-:Y:S01]  /*19e0*/  UMOV UR49, 0xc0000010 ;  /* 0xc000001000317882 */ /* 0x000fe20000000000 */
[----:B------:R-:W-:Y:S01]  /*19f0*/  UMOV UR44, UR48 ;  /* 0x00000030002c7c82 */ /* 0x000fe20008000000 */
        /* <DEDUP_REMOVED lines=19> */
[----:B------:R-:W-:-:S02]  /*1b30*/  WARPGROUP.DEPBAR.LE gsb0, 0x0 ;  /* 0x00008000000079c5 */ /* 0x000fc40000010000 */
        /* <DEDUP_REMOVED lines=33> */
[----:B------:R-:W-:Y:S05]  /*1d50*/  @!P1 BRA `(.L_x_19) ;  /* 0x0000000800ac9947 */ /* 0x000fea0003800000 */
[----:B------:R-:W-:Y:S01]  /*1d60*/  UIADD3 UR57, UR37, 0x1, URZ ;  /* 0x0000000125397890 */ /* 0x000fe2000fffe03f */
[----:B------:R-:W-:Y:S01]  /*1d70*/  IMAD.MOV.U32 R3, RZ, RZ, R0 ;  /* 0x000000ffff037224 */ /* 0x000fe200078e0000 */
[----:B------:R-:W-:Y:S02]  /*1d80*/  UMOV UR56, UR37 ;  /* 0x0000002500387c82 */ /* 0x000fe40008000000 */
[----:B------:R-:W-:-:S04]  /*1d90*/  UISETP.NE.AND UP0, UPT, UR57, 0x13, UPT ;  /* 0x000000133900788c */ /* 0x000fc8000bf05270 */
[----:B------:R-:W-:Y:S02]  /*1da0*/  USEL UR4, URZ, 0x1, UP0 ;  /* 0x000000013f047887 */ /* 0x000fe40008000000 */
[----:B------:R-:W-:Y:S02]  /*1db0*/  USEL UR57, UR57, URZ, UP0 ;  /* 0x0000003f39397287 */ /* 0x000fe40008000000 */
[----:B------:R-:W-:-:S06]  /*1dc0*/  ULOP3.LUT UR4, UR36, UR4, URZ, 0x3c, !UPT ;  /* 0x0000000424047292 */ /* 0x000fcc000f8e3c3f */
[----:B------:R-:W-:-:S07]  /*1dd0*/  IMAD.U32 R6, RZ, RZ, UR4 ;  /* 0x00000004ff067e24 */ /* 0x000fce000f8e00ff */
.L_x_26:
[----:B------:R-:W-:Y:S05]  /*1de0*/  @!P0 BRA `(.L_x_20) ;  /* 0x0000000000048947 */ /* 0x000fea0003800000 */
[----:B------:R-:W-:Y:S01]  /*1df0*/  BPT.TRAP 0x1 ;  /* 0x000000040000795c */ /* 0x000fe20000300000 */
.L_x_20:
[----:B------:R-:W-:Y:S01]  /*1e00*/  ULEA UR4, UR57, UR38, 0x3 ;  /* 0x0000002639047291 */ /* 0x000fe2000f8e183f */
[----:B0-2---:R-:W-:-:S08]  /*1e10*/  SHF.L.U32 R4, R6, 0x1f, RZ ;  /* 0x0000001f06047819 */ /* 0x005fd000000006ff */
[----:B------:R0:W2:Y:S01]  /*1e20*/  SYNCS.PHASECHK.TRANS64.TRYWAIT P1, [UR4], R4 ;  /* 0x00000004ff0075a7 */ /* 0x0000a20008020144 */
[----:B------:R-:W-:Y:S05]  /*1e30*/  @!P0 BRA `(.L_x_21) ;  /* 0x0000000000048947 */ /* 0x000fea0003800000 */
[----:B------:R-:W-:Y:S01]  /*1e40*/  BPT.TRAP 0x1 ;  /* 0x000000040000795c */ /* 0x000fe20000300000 */
.L_x_21:
[----:B--2---:R-:W-:Y:S05]  /*1e50*/  @P1 BRA `(.L_x_22) ;  /* 0x0000000000081947 */ /* 0x004fea0003800000 */
[----:B------:R-:W2:Y:S02]  /*1e60*/  SYNCS.PHASECHK.TRANS64.TRYWAIT P1, [UR4], R4 ;  /* 0x00000004ff0075a7 */ /* 0x000ea40008020144 */
[----:B--2---:R-:W-:Y:S05]  /*1e70*/  @!P1 BRA `(.L_x_23) ;  /* 0x000000d800c09947 */ /* 0x004fea0003800000 */
.L_x_22:
[----:B------:R-:W-:Y:S01]  /*1e80*/  UIMAD UR4, UR57, 0x180, UR52 ;  /* 0x00000180390478a4 */ /* 0x000fe2000f8e0234 */
[----:B------:R-:W-:Y:S01]  /*1e90*/  WARPGROUP.ARRIVE ;  /* 0x00000000000079c5 */ /* 0x000fe20000000000 */
[----:B------:R-:W-:Y:S01]  /*1ea0*/  UIMAD UR6, UR57, 0x160, UR53 ;  /* 0x00000160390678a4 */ /* 0x000fe2000f8e0235 */
[----:B------:R-:W-:Y:S01]  /*1eb0*/  UMOV UR5, 0xc0000010 ;  /* 0xc000001000057882 */ /* 0x000fe20000000000 */
[----:B------:R-:W-:Y:S02]  /*1ec0*/  UMOV UR7, 0xc0000010 ;  /* 0xc000001000077882 */ /* 0x000fe40000000000 */
[----:B------:R-:W-:Y:S01]  /*1ed0*/  UIADD3 UR10, UR6, 0x20, URZ ;  /* 0x00000020060a7890 */ /* 0x000fe2000fffe03f */
[----:B------:R-:W-:Y:S01]  /*1ee0*/  UMOV UR8, UR4 ;  /* 0x0000000400087c82 */ /* 0x000fe20008000000 */
[----:B------:R-:W-:Y:S01]  /*1ef0*/  UMOV UR9, UR5 ;  /* 0x0000000500097c82 */ /* 0x000fe20008000000 */
[----:B------:R-:W-:Y:S02]  /*1f00*/  UMOV UR11, 0xc0000010 ;  /* 0xc0000010000b7882 */ /* 0x000fe40000000000 */
[----:B------:R-:W-:Y:S01]  /*1f10*/  HGMMA.64x16x16.F32.BF16 R192, gdesc[UR4], R192, gsb0 ;  /* 0x0020000004c079f0 */ /* 0x000fe200080018c0 */
        /* <DEDUP_REMOVED lines=38> */
[----:B------:R-:W-:Y:S01]  /*2180*/  HGMMA.64x16x16.F32.BF16 R176, gdesc[UR8], R176, gsb0 ;  /* 0x0020000008b079f0 */ /* 0x000fe200080018b0 */
[----:B------:R-:W-:Y:S02]  /*2190*/  UIADD3 UR8, UR4, 0x100, URZ ;  /* 0x0000010004087890 */ /* 0x000fe4000fffe03f */
[----:B------:R-:W-:Y:S02]  /*21a0*/  WARPGROUP.DEPBAR.LE gsb0, 0x0 ;  /* 0x00008000000079c5 */ /* 0x000fe40000010000 */
[----:B------:R-:W-:-:S06]  /*21b0*/  WARPGROUP.ARRIVE ;  /* 0x00000000000079c5 */ /* 0x000fcc0000000000 */
[----:B------:R-:W-:Y:S03]  /*21c0*/  HGMMA.64x16x16.F32.BF16 R160, gdesc[UR12], R160, gsb0 ;  /* 0x002000000ca079f0 */ /* 0x000fe600080018a0 */
        /* <DEDUP_REMOVED lines=23> */
[----:B------:R-:W-:Y:S01]  /*2340*/  HGMMA.64x16x16.F32.BF16 R32, gdesc[UR48], R32, gsb0 ;  /* 0x00200000302079f0 */ /* 0x000fe20008001820 */
        /* <DEDUP_REMOVED lines=56> */
[----:B------:R-:W-:Y:S05]  /*26d0*/  @!P0 BRA `(.L_x_24) ;  /* 0x0000000000048947 */ /* 0x000fea0003800000 */
[----:B------:R-:W-:Y:S01]  /*26e0*/  BPT.TRAP 0x1 ;  /* 0x000000040000795c */ /* 0x000fe20000300000 */
.L_x_24:
[----:B------:R-:W-:Y:S01]  /*26f0*/  ULEA UR4, UR56, UR38, 0x3 ;  /* 0x0000002638047291 */ /* 0x000fe2000f8e183f */
[----:B------:R-:W-:-:S03]  /*2700*/  ISETP.GT.U32.AND P1, PT, R2, 0x1, PT ;  /* 0x000000010200780c */ /* 0x000fc60003f24070 */
[----:B------:R-:W-:-:S04]  /*2710*/  UIADD3 UR4, UR4, 0x98, URZ ;  /* 0x0000009804047890 */ /* 0x000fc8000fffe03f */
[----:B------:R-:W-:-:S09]  /*2720*/  UPRMT UR4, URZ, 0x654, UR4 ;  /* 0x000006543f047896 */ /* 0x000fd20008000004 */
[----:B------:R-:W-:Y:S01]  /*2730*/  SYNCS.ARRIVE.TRANS64.RED.A1T0 RZ, [UR4], RZ ;  /* 0x000000ffffff79a7 */ /* 0x000fe20008100404 */
[----:B------:R-:W-:Y:S05]  /*2740*/  @P1 BRA `(.L_x_25) ;  /* 0x0000000000041947 */ /* 0x000fea0003800000 */
[----:B------:R-:W-:Y:S01]  /*2750*/  BPT.TRAP 0x1 ;  /* 0x000000040000795c */ /* 0x000fe20000300000 */
.L_x_25:
[----:B------:R-:W-:Y:S01]  /*2760*/  UIADD3 UR57, UR57, 0x1, URZ ;  /* 0x0000000139397890 */ /* 0x000fe2000fffe03f */
[C---:B------:R-:W-:Y:S01]  /*2770*/  ISETP.GT.AND P1, PT, R3.reuse, 0x1, PT ;  /* 0x000000010300780c */ /* 0x040fe20003f24270 */
[----:B------:R-:W-:Y:S01]  /*2780*/  UIADD3 UR56, UR56, 0x1, URZ ;  /* 0x0000000138387890 */ /* 0x000fe2000fffe03f */
[----:B------:R-:W-:Y:S01]  /*2790*/  VIADD R3, R3, 0xffffffff ;  /* 0xffffffff03037836 */ /* 0x000fe20000000000 */
[----:B------:R-:W-:Y:S02]  /*27a0*/  UISETP.NE.AND UP0, UPT, UR57, 0x13, UPT ;  /* 0x000000133900788c */ /* 0x000fe4000bf05270 */
[----:B------:R-:W-:Y:S02]  /*27b0*/  UISETP.NE.AND UP1, UPT, UR56, 0x13, UPT ;  /* 0x000000133800788c */ /* 0x000fe4000bf25270 */
[----:B------:R-:W-:Y:S02]  /*27c0*/  USEL UR4, URZ, 0x1, UP0 ;  /* 0x000000013f047887 */ /* 0x000fe40008000000 */
[----:B------:R-:W-:-:S02]  /*27d0*/  USEL UR57, UR57, URZ, UP0 ;  /* 0x0000003f39397287 */ /* 0x000fc40008000000 */
[----:B------:R-:W-:Y:S02]  /*27e0*/  USEL UR56, UR56, URZ, UP1 ;  /* 0x0000003f38387287 */ /* 0x000fe40008800000 */
[----:B------:R-:W-:Y:S01]  /*27f0*/  LOP3.LUT R6, R6, UR4, RZ, 0x3c, !PT ;  /* 0x0000000406067c12 */ /* 0x000fe2000f8e3cff */
[----:B------:R-:W-:Y:S09]  /*2800*/  @P1 BRA `(.L_x_26) ;  /* 0xfffffff400741947 */ /* 0x000ff2000383ffff */
.L_x_19:
[----:B------:R-:W3:Y:S02]  /*2810*/  LDC R3, c[0x0][0x28c] ;  /* 0x0000a300ff037b82 */ /* 0x000ee40000000800 */
[----:B---3--:R-:W-:-:S13]  /*2820*/  ISETP.GE.AND P1, PT, R3, 0x1, PT ;  /* 0x000000010300780c */ /* 0x008fda0003f26270 */
[----:B------:R-:W-:Y:S05]  /*2830*/  @!P1 BRA `(.L_x_27) ;  /* 0x00000000003c9947 */ /* 0x000fea0003800000 */
[----:B------:R-:W-:Y:S05]  /*2840*/  @!P0 BRA `(.L_x_28) ;  /* 0x0000000000048947 */ /* 0x000fea0003800000 */
[----:B------:R-:W-:Y:S01]  /*2850*/  BPT.TRAP 0x1 ;  /* 0x000000040000795c */ /* 0x000fe20000300000 */
.L_x_28:
[----:B------:R-:W-:Y:S01]  /*2860*/  VIADD R3, R0, UR37 ;  /* 0x0000002500037c36 */ /* 0x000fe20008000000 */
[----:B------:R-:W-:-:S03]  /*2870*/  ISETP.GT.U32.AND P0, PT, R2, 0x1, PT ;  /* 0x000000010200780c */ /* 0x000fc60003f04070 */
[----:B0-2---:R-:W-:-:S04]  /*2880*/  IMAD.WIDE.U32 R4, R3, -0x50d79435, RZ ;  /* 0xaf286bcb03047825 */ /* 0x005fc800078e00ff */
[----:B------:R-:W-:-:S05]  /*2890*/  IMAD.IADD R4, R3, 0x1, -R5 ;  /* 0x0000000103047824 */ /* 0x000fca00078e0a05 */
[----:B------:R-:W-:-:S04]  /*28a0*/  LEA.HI R4, R4, R5, RZ, 0x1f ;  /* 0x0000000504047211 */ /* 0x000fc800078ff8ff */
[----:B------:R-:W-:-:S05]  /*28b0*/  SHF.R.U32.HI R4, RZ, 0x4, R4 ;  /* 0x00000004ff047819 */ /* 0x000fca0000011604 */
[----:B------:R-:W-:-:S05]  /*28c0*/  IMAD R4, R4, -0x13, R3 ;  /* 0xffffffed04047824 */ /* 0x000fca00078e0203 */
[----:B------:R-:W-:-:S05]  /*28d0*/  LEA R4, R4, UR38, 0x3 ;  /* 0x0000002604047c11 */ /* 0x000fca000f8e18ff */
[----:B------:R-:W-:-:S05]  /*28e0*/  VIADD R4, R4, 0x98 ;  /* 0x0000009804047836 */ /* 0x000fca0000000000 */
[----:B------:R-:W-:-:S04]  /*28f0*/  PRMT R4, RZ, 0x654, R4 ;  /* 0x00000654ff047816 */ /* 0x000fc80000000004 */
[----:B------:R3:W-:Y:S01]  /*2900*/  SYNCS.ARRIVE.TRANS64.RED.A1T0 RZ, [R4+URZ], RZ ;  /* 0x000000ff04ff79a7 */ /* 0x0007e2000810043f */
[----:B------:R-:W-:Y:S05]  /*2910*/  @P0 BRA `(.L_x_27) ;  /* 0x0000000000040947 */ /* 0x000fea0003800000 */
[----:B------:R-:W-:Y:S01]  /*2920*/  BPT.TRAP 0x1 ;  /* 0x000000040000795c */ /* 0x000fe20000300000 */
.L_x_27:
[----:B------:R-:W4:Y:S01]  /*2930*/  S2R R0, SR_TID.X ;  /* 0x0000000000007919 */ /* 0x000f220000002100 */
[----:B0-2---:R-:W0:Y:S01]  /*2940*/  LDC R5, c[0x0][0x288] ;  /* 0x0000a200ff057b82 */ /* 0x005e220000000800 */
[----:B------:R-:W-:Y:S01]  /*2950*/  UIADD3 UR37, UR39, UR37, URZ ;  /* 0x0000002527257290 */ /* 0x000fe2000fffe03f */
[----:B------:R-:W-:Y:S01]  /*2960*/  IMAD R9, R19, 0xc0, RZ ;  /* 0x000000c013097824 */ /* 0x000fe200078e02ff */
[----:B------:R-:W2:Y:S01]  /*2970*/  S2R R6, SR_TID.X ;  /* 0x0000000000067919 */ /* 0x000ea20000002100 */
[----:B------:R-:W-:Y:S01]  /*2980*/  ULDC UR7, c[0x0][0x284] ;  /* 0x0000a10000077ab9 */ /* 0x000fe20000000800 */
[----:B------:R-:W-:Y:S01]  /*2990*/  UISETP.GT.U32.AND UP0, UPT, UR37, 0x12, UPT ;  /* 0x000000122500788c */ /* 0x000fe2000bf04070 */
[----:B------:R-:W-:Y:S01]  /*29a0*/  SHF.R.S32.HI R15, RZ, 0x1f, R16 ;  /* 0x0000001fff0f7819 */ /* 0x000fe20000011410 */
[----:B------:R-:W-:Y:S01]  /*29b0*/  UIMAD.WIDE.U32 UR4, UR37, -0x50d79435, URZ ;  /* 0xaf286bcb250478a5 */ /* 0x000fe2000f8e003f */
[----:B------:R-:W-:Y:S01]  /*29c0*/  IMAD.MOV.U32 R209, RZ, RZ, RZ ;  /* 0x000000ffffd17224 */ /* 0x000fe200078e00ff */
[----:B------:R-:W-:-:S02]  /*29d0*/  UISETP.LT.U32.AND UP0, UPT, UR39, 0x13, UP0 ;  /* 0x000000132700788c */ /* 0x000fc40008701070 */
[----:B------:R-:W-:Y:S02]  /*29e0*/  UIADD3 UR4, UR37, -UR5, URZ ;  /* 0x8000000525047290 */ /* 0x000fe4000fffe03f */
[----:B------:R-:W-:Y:S01]  /*29f0*/  UISETP.GE.U32.AND UP1, UPT, UR39, 0x13, UPT ;  /* 0x000000132700788c */ /* 0x000fe2000bf26070 */
[----:B------:R-:W-:Y:S01]  /*2a00*/  ULDC.64 UR8, c[0x0][0x5d0] ;  /* 0x0001740000087ab9 */ /* 0x000fe20000000a00 */
[----:B------:R-:W-:Y:S02]  /*2a10*/  USEL UR6, URZ, 0x1, !UP0 ;  /* 0x000000013f067887 */ /* 0x000fe4000c000000 */
[----:B------:R-:W-:Y:S02]  /*2a20*/  ULEA.HI UR4, UR4, UR5, URZ, 0x1f ;  /* 0x0000000504047291 */ /* 0x000fe4000f8ff83f */
[----:B------:R-:W-:Y:S02]  /*2a30*/  ULOP3.LUT UR36, UR36, UR6, URZ, 0x3c, !UPT ;  /* 0x0000000624247292 */ /* 0x000fe4000f8e3c3f */
[----:B------:R-:W-:-:S04]  /*2a40*/  USHF.R.U32.HI UR4, URZ, 0x4, UR4 ;  /* 0x000000043f047899 */ /* 0x000fc80008011604 */
[----:B------:R-:W-:Y:S02]  /*2a50*/  @UP1 ULOP3.LUT UR36, UR36, 0x1, UR4, 0x78, !UPT ;  /* 0x0000000124241892 */ /* 0x000fe4000f8e7804 */
[----:B------:R-:W-:Y:S01]  /*2a60*/  UIMAD UR37, UR4, -0x13, UR37 ;  /* 0xffffffed042578a4 */ /* 0x000fe2000f8e0225 */
[----:B----4-:R-:W-:-:S04]  /*2a70*/  SHF.R.U32.HI R0, RZ, 0x7, R0 ;  /* 0x00000007ff007819 */ /* 0x010fc80000011600 */
[----:B------:R-:W-:Y:S02]  /*2a80*/  LOP3.LUT R0, R0, 0x1, RZ, 0xc0, !PT ;  /* 0x0000000100007812 */ /* 0x000fe400078ec0ff */
[----:B--2---:R-:W-:Y:S02]  /*2a90*/  SHF.R.U32.HI R3, RZ, 0x2, R6 ;  /* 0x00000002ff037819 */ /* 0x004fe40000011606 */
[----:B---3--:R-:W-:Y:S01]  /*2aa0*/  LOP3.LUT R4, R6, 0x60, RZ, 0xc0, !PT ;  /* 0x0000006006047812 */ /* 0x008fe200078ec0ff */
[----:B------:R-:W-:Y:S01]  /*2ab0*/  IMAD.SHL.U32 R208, R0, 0x40, RZ ;  /* 0x0000004000d07824 */ /* 0x000fe200078e00ff */
[----:B------:R-:W-:Y:S02]  /*2ac0*/  LOP3.LUT R3, R3, 0x7, RZ, 0xc0, !PT ;  /* 0x0000000703037812 */ /* 0x000fe400078ec0ff */
[----:B------:R-:W-:Y:S02]  /*2ad0*/  SHF.R.U32.HI R4, RZ, 0x1, R4 ;  /* 0x00000001ff047819 */ /* 0x000fe40000011604 */
[----:B------:R-:W-:-:S02]  /*2ae0*/  LOP3.LUT R208, R208, 0x40, R3, 0xe2, !PT ;  /* 0x00000040d0d07812 */ /* 0x000fc400078ee203 */
[-C--:B------:R-:W-:Y:S02]  /*2af0*/  IADD3 R3, RZ, -R4.reuse, -R3 ;  /* 0x80000004ff037210 */ /* 0x080fe40007ffe803 */
[----:B------:R-:W-:-:S03]  /*2b00*/  LOP3.LUT R208, R208, R4, RZ, 0xfc, !PT ;  /* 0x00000004d0d07212 */ /* 0x000fc600078efcff */
[----:B------:R-:W-:Y:S01]  /*2b10*/  IMAD R8, R0, -0x40, R3 ;  /* 0xffffffc000087824 */ /* 0x000fe200078e0203 */
[----:B------:R-:W-:Y:S01]  /*2b20*/  LOP3.LUT R0, R6, 0x3, RZ, 0xc0, !PT ;  /* 0x0000000306007812 */ /* 0x000fe200078ec0ff */
[----:B------:R-:W-:Y:S02]  /*2b30*/  IMAD R3, R22, 0xb0, RZ ;  /* 0x000000b016037824 */ /* 0x000fe400078e02ff */
[----:B------:R-:W-:Y:S02]  /*2b40*/  IMAD.SHL.U32 R6, R6, 0x2, RZ ;  /* 0x0000000206067824 */ /* 0x000fe400078e00ff */
[----:B0-----:R-:W-:Y:S01]  /*2b50*/  IMAD R10, R0, -0x2, R5 ;  /* 0xfffffffe000a7824 */ /* 0x001fe200078e0205 */
[----:B------:R-:W-:Y:S01]  /*2b60*/  ISETP.GE.AND P0, PT, R3, R5, PT ;  /* 0x000000050300720c */ /* 0x000fe20003f06270 */
[----:B------:R-:W-:Y:S01]  /*2b70*/  IMAD R5, R15, UR8, RZ ;  /* 0x000000080f057c24 */ /* 0x000fe2000f8e02ff */
[----:B------:R-:W-:Y:S01]  /*2b80*/  LOP3.LUT R6, R3, 0x6, R6, 0xf8, !PT ;  /* 0x0000000603067812 */ /* 0x000fe200078ef806 */
[----:B------:R-:W-:Y:S01]  /*2b90*/  IMAD.WIDE R208, R19, 0xc0, R208 ;  /* 0x000000c013d07825 */ /* 0x000fe200078e02d0 */
[----:B------:R-:W-:-:S02]  /*2ba0*/  ISETP.GE.OR P0, PT, R9, UR7, P0 ;  /* 0x0000000709007c0c */ /* 0x000fc40008706670 */
[----:B------:R-:W-:Y:S01]  /*2bb0*/  SHF.R.S32.HI R7, RZ, 0x1f, R6 ;  /* 0x0000001fff077819 */ /* 0x000fe20000011406 */
[----:B------:R-:W-:Y:S01]  /*2bc0*/  IMAD R11, R16, UR9, R5 ;  /* 0x00000009100b7c24 */ /* 0x000fe2000f8e0205 */
[----:B------:R-:W-:Y:S01]  /*2bd0*/  IADD3 R0, -R9, UR7, R8 ;  /* 0x0000000709007c10 */ /* 0x000fe2000fffe108 */
[----:B------:R-:W-:Y:S02]  /*2be0*/  IMAD.IADD R3, R10, 0x1, -R3 ;  /* 0x000000010a037824 */ /* 0x000fe400078e0a03 */
[----:B------:R-:W-:-:S04]  /*2bf0*/  IMAD.WIDE.U32 R4, R16, UR8, R6 ;  /* 0x0000000810047c25 */ /* 0x000fc8000f8e0006 */
[----:B------:R-:W-:Y:S02]  /*2c00*/  IMAD.IADD R5, R5, 0x1, R11 ;  /* 0x0000000105057824 */ /* 0x000fe400078e020b */
[----:B------:R-:W-:Y:S01]  /*2c10*/  IMAD.MOV.U32 R19, RZ, RZ, -0x1 ;  /* 0xffffffffff137424 */ /* 0x000fe200078e00ff */
[----:B------:R-:W-:Y:S06]  /*2c20*/  @P0 BRA `(.L_x_29) ;  /* 0x000000a400bc0947 */ /* 0x000fec0003800000 */
[----:B------:R-:W0:Y:S01]  /*2c30*/  LDC.64 R206, c[0x0][0x5c8] ;  /* 0x00017200ffce7b82 */ /* 0x000e220000000a00 */
[----:B-----5:R-:W-:Y:S01]  /*2c40*/  FSETP.NEU.AND P2, PT, R23, RZ, PT ;  /* 0x000000ff1700720b */ /* 0x020fe20003f4d000 */
[----:B------:R-:W-:Y:S01]  /*2c50*/  BSSY B0, `(.L_x_29) ;  /* 0x0000a6c000007945 */ /* 0x000fe20003800000 */
[----:B------:R-:W-:-:S04]  /*2c60*/  ISETP.GT.AND P0, PT, R3, RZ, PT ;  /* 0x000000ff0300720c */ /* 0x000fc80003f04270 */
[----:B------:R-:W-:Y:S01]  /*2c70*/  ISETP.GT.AND P1, PT, R0, RZ, P0 ;  /* 0x000000ff0000720c */ /* 0x000fe20000724270 */
[-C--:B0-----:R-:W-:Y:S02]  /*2c80*/  IMAD R8, R209, R206.reuse, RZ ;  /* 0x000000ced1087224 */ /* 0x081fe400078e02ff */
[----:B------:R-:W-:-:S04]  /*2c90*/  IMAD.WIDE.U32 R12, R208, R206, R4 ;  /* 0x000000ced00c7225 */ /* 0x000fc800078e0004 */
[----:B-1----:R-:W-:-:S04]  /*2ca0*/  IMAD R201, R208, R207, R8 ;  /* 0x000000cfd0c97224 */ /* 0x002fc800078e0208 */
[----:B------:R-:W-:Y:S01]  /*2cb0*/  IMAD.IADD R201, R13, 0x1, R201 ;  /* 0x000000010dc97824 */ /* 0x000fe200078e02c9 */
[----:B------:R-:W-:Y:S06]  /*2cc0*/  @!P2 BRA `(.L_x_30) ;  /* 0x0000007400a0a947 */ /* 0x000fec0003800000 */
[----:B------:R-:W0:Y:S01]  /*2cd0*/  LDC.64 R204, c[0x0][0x5b8] ;  /* 0x00016e00ffcc7b82 */ /* 0x000e220000000a00 */
[----:B------:R-:W-:-:S07]  /*2ce0*/  ULDC.64 UR4, c[0x0][0x5c0] ;  /* 0x0001700000047ab9 */ /* 0x000fce0000000a00 */
[----:B------:R-:W1:Y:S08]  /*2cf0*/  LDC.64 R202, c[0x0][0x5b0] ;  /* 0x00016c00ffca7b82 */ /* 0x000e700000000a00 */
[----:B------:R-:W2:Y:S01]  /*2d00*/  LDC.64 R20, c[0x0][0x5a8] ;  /* 0x00016a00ff147b82 */ /* 0x000ea20000000a00 */
[-C--:B0-----:R-:W-:Y:S02]  /*2d10*/  IMAD R4, R15, R204.reuse, RZ ;  /* 0x000000cc0f047224 */ /* 0x081fe400078e02ff */
[----:B------:R-:W-:-:S04]  /*2d20*/  IMAD.WIDE.U32 R8, R16, R204, R6 ;  /* 0x000000cc10087225 */ /* 0x000fc800078e0006 */
[----:B------:R-:W-:Y:S02]  /*2d30*/  IMAD R4, R16, R205, R4 ;  /* 0x000000cd10047224 */ /* 0x000fe400078e0204 */
[-C--:B-1----:R-:W-:Y:S02]  /*2d40*/  IMAD R5, R209, R202.reuse, RZ ;  /* 0x000000cad1057224 */ /* 0x082fe400078e02ff */
[----:B------:R-:W-:Y:S02]  /*2d50*/  IMAD.IADD R11, R9, 0x1, R4 ;  /* 0x00000001090b7824 */ /* 0x000fe400078e0204 */
[----:B------:R-:W-:Y:S02]  /*2d60*/  IMAD.MOV.U32 R10, RZ, RZ, R8 ;  /* 0x000000ffff0a7224 */ /* 0x000fe400078e0008 */
[C---:B------:R-:W-:Y:S02]  /*2d70*/  IMAD R5, R208.reuse, R203, R5 ;  /* 0x000000cbd0057224 */ /* 0x040fe400078e0205 */
[----:B------:R-:W-:-:S04]  /*2d80*/  IMAD.WIDE.U32 R14, R208, R202, R10 ;  /* 0x000000cad00e7225 */ /* 0x000fc800078e000a */
[----:B------:R-:W-:Y:S01]  /*2d90*/  IMAD.IADD R13, R15, 0x1, R5 ;  /* 0x000000010f0d7824 */ /* 0x000fe200078e0205 */
[----:B--2---:R-:W-:-:S04]  /*2da0*/  LEA R212, P2, R14, R20, 0x1 ;  /* 0x000000140ed47211 */ /* 0x004fc800078408ff */
[----:B------:R-:W-:-:S05]  /*2db0*/  LEA.HI.X R213, R14, R21, R13, 0x1, P2 ;  /* 0x000000150ed57211 */ /* 0x000fca00010f0c0d */
[----:B------:R-:W2:Y:S01]  /*2dc0*/  @P1 LDG.E.LTC128B.U16 R22, desc[UR54][R212.64] ;  /* 0x00000036d4161981 */ /* 0x000ea2000c1e1520 */
[----:B------:R-:W-:Y:S01]  /*2dd0*/  ISETP.GT.AND P3, PT, R3, 0x1, PT ;  /* 0x000000010300780c */ /* 0x000fe20003f64270 */
[----:B------:R-:W-:Y:S01]  /*2de0*/  IMAD.WIDE.U32 R210, R208, R202, R6 ;  /* 0x000000cad0d27225 */ /* 0x000fe200078e0006 */
[----:B------:R-:W-:Y:S03]  /*2df0*/  BSSY B1, `(.L_x_31) ;  /* 0x0000010000017945 */ /* 0x000fe60003800000 */
[----:B------:R-:W-:Y:S02]  /*2e00*/  IMAD.IADD R211, R5, 0x1, R211 ;  /* 0x0000000105d37824 */ /* 0x000fe400078e02d3 */
[----:B------:R-:W-:-:S04]  /*2e10*/  IMAD.WIDE.U32 R210, R16, R204, R210 ;  /* 0x000000cc10d27225 */ /* 0x000fc800078e00d2 */
[----:B--2---:R-:W-:-:S04]  /*2e20*/  IMAD.U32 R14, R22, 0x10000, RZ ;  /* 0x00010000160e7824 */ /* 0x004fc800078e00ff */
[----:B------:R-:W-:Y:S01]  /*2e30*/  FMUL R13, R14, R23 ;  /* 0x000000170e0d7220 */ /* 0x000fe20000400000 */
[----:B------:R-:W-:-:S03]  /*2e40*/  LEA R14, P2, R12, UR4, 0x1 ;  /* 0x000000040c0e7c11 */ /* 0x000fc6000f8408ff */
[----:B------:R-:W-:Y:S01]  /*2e50*/  FFMA R13, R192, R200, R13 ;  /* 0x000000c8c00d7223 */ /* 0x000fe2000000000d */
[----:B------:R-:W-:Y:S01]  /*2e60*/  LEA.HI.X R15, R12, UR5, R201, 0x1, P2 ;  /* 0x000000050c0f7c11 */ /* 0x000fe200090f0cc9 */
[----:B------:R-:W-:Y:S01]  /*2e70*/  IMAD.IADD R192, R4, 0x1, R211 ;  /* 0x0000000104c07824 */ /* 0x000fe200078e02d3 */
[----:B------:R-:W-:Y:S02]  /*2e80*/  ISETP.GT.AND P2, PT, R0, RZ, P3 ;  /* 0x000000ff0000720c */ /* 0x000fe40001f44270 */
[----:B------:R-:W-:Y:S02]  /*2e90*/  F2FP.BF16.F32.PACK_AB R201, RZ, R13 ;  /* 0x0000000dffc9723e */ /* 0x000fe400000010ff */
[----:B------:R-:W-:-:S03]  /*2ea0*/  LEA R12, P4, R210, R20, 0x1 ;  /* 0x00000014d20c7211 */ /* 0x000fc600078808ff */
[----:B------:R0:W-:Y:S01]  /*2eb0*/  @P1 STG.E.U16 desc[UR54][R14.64], R201 ;  /* 0x000000c90e001986 */ /* 0x0001e2000c101536 */
[----:B------:R-:W-:-:S05]  /*2ec0*/  LEA.HI.X R13, R210, R21, R192, 0x1, P4 ;  /* 0x00000015d20d7211 */ /* 0x000fca00020f0cc0 */
[----:B------:R-:W-:Y:S05]  /*2ed0*/  @!P2 BRA `(.L_x_32) ;  /* 0x000000000004a947 */ /* 0x000fea0003800000 */
[----:B------:R1:W5:Y:S02]  /*2ee0*/  LDG.E.LTC128B.U16 R22, desc[UR54][R12.64+0x2] ;  /* 0x000002360c167981 */ /* 0x000364000c1e1520 */
.L_x_32:
[----:B------:R-:W-:Y:S05]  /*2ef0*/  BSYNC B1 ;  /* 0x0000000000017941 */ /* 0x000fea0003800000 */
.L_x_31:
[----:B-----5:R-:W-:Y:S01]  /*2f00*/  IMAD.U32 R192, R22, 0x10000, RZ ;  /* 0x0001000016c07824 */ /* 0x020fe200078e00ff */
[----:B------:R-:W-:Y:S02]  /*2f10*/  ISETP.GT.AND P1, PT, R0, 0x8, P0 ;  /* 0x000000080000780c */ /* 0x000fe40000724270 */
[----:B------:R-:W-:Y:S01]  /*2f20*/  PRMT R216, R22, 0x7610, R216 ;  /* 0x0000761016d87816 */ /* 0x000fe200000000d8 */
[----:B------:R-:W-:-:S04]  /*2f30*/  FMUL R192, R192, R23 ;  /* 0x00000017c0c07220 */ /* 0x000fc80000400000 */
[----:B0-----:R-:W-:Y:S01]  /*2f40*/  FFMA R201, R193, R200, R192 ;  /* 0x000000c8c1c97223 */ /* 0x001fe200000000c0 */
[C---:B------:R-:W-:Y:S01]  /*2f50*/  SHF.L.U64.HI R193, R202.reuse, 0x3, R203 ;  /* 0x00000003cac17819 */ /* 0x040fe200000102cb */
[----:B------:R-:W-:-:S03]  /*2f60*/  IMAD.SHL.U32 R192, R202, 0x8, RZ ;  /* 0x00000008cac07824 */ /* 0x000fc600078e00ff */
[----:B------:R-:W-:Y:S01]  /*2f70*/  F2FP.BF16.F32.PACK_AB R213, RZ, R201 ;  /* 0x000000c9ffd5723e */ /* 0x000fe200000010ff */
[----:B------:R-:W-:-:S04]  /*2f80*/  IMAD.WIDE.U32 R214, R208, R202, R192 ;  /* 0x000000cad0d67225 */ /* 0x000fc800078e00c0 */
[----:B------:R-:W-:Y:S01]  /*2f90*/  IMAD.IADD R205, R5, 0x1, R215 ;  /* 0x0000000105cd7824 */ /* 0x000fe200078e02d7 */
[----:B------:R-:W-:Y:S01]  /*2fa0*/  IADD3 R201, P4, R8, R214, RZ ;  /* 0x000000d608c97210 */ /* 0x000fe20007f9e0ff */
[----:B------:R0:W-:Y:S04]  /*2fb0*/  @P2 STG.E.U16 desc[UR54][R14.64+0x2], R213 ;  /* 0x000002d50e002986 */ /* 0x0001e8000c101536 */
[----:B------:R-:W-:Y:S01]  /*2fc0*/  IMAD.X R212, R205, 0x1, R11, P4 ;  /* 0x00000001cdd47824 */ /* 0x000fe200020e060b */
[----:B------:R-:W-:-:S04]  /*2fd0*/  LEA R210, P4, R201, R20, 0x1 ;  /* 0x00000014c9d27211 */ /* 0x000fc800078808ff */
[----:B------:R-:W-:-:S05]  /*2fe0*/  LEA.HI.X R211, R201, R21, R212, 0x1, P4 ;  /* 0x00000015c9d37211 */ /* 0x000fca00020f0cd4 */
[----:B------:R2:W3:Y:S01]  /*2ff0*/  @P1 LDG.E.LTC128B.U16 R216, desc[UR54][R210.64] ;  /* 0x00000036d2d81981 */ /* 0x0004e2000c1e1520 */
[----:B------:R-:W-:Y:S01]  /*3000*/  IADD3 R212, P2, R6, R214, RZ ;  /* 0x000000d606d47210 */ /* 0x000fe20007f5e0ff */
[----:B------:R-:W-:Y:S04]  /*3010*/  BSSY B1, `(.L_x_33) ;  /* 0x0000012000017945 */ /* 0x000fe80003800000 */
[----:B0-----:R-:W-:Y:S02]  /*3020*/  IMAD.X R213, R7, 0x1, R205, P2 ;  /* 0x0000000107d57824 */ /* 0x001fe400010e06cd */
[----:B------:R-:W-:-:S03]  /*3030*/  IMAD.WIDE.U32 R212, R16, R204, R212 ;  /* 0x000000cc10d47225 */ /* 0x000fc600078e00d4 */
[----:B--2---:R-:W-:Y:S01]  /*3040*/  LEA R210, P2, R212, R20, 0x1 ;  /* 0x00000014d4d27211 */ /* 0x004fe200078408ff */
[----:B---3--:R-:W-:-:S04]  /*3050*/  IMAD.U32 R22, R216, 0x10000, RZ ;  /* 0x00010000d8167824 */ /* 0x008fc800078e00ff */
[----:B------:R-:W-:Y:S01]  /*3060*/  FMUL R201, R22, R23 ;  /* 0x0000001716c97220 */ /* 0x000fe20000400000 */
[----:B------:R-:W-:-:S03]  /*3070*/  IMAD.IADD R22, R4, 0x1, R213 ;  /* 0x0000000104167824 */ /* 0x000fc600078e02d5 */
[----:B------:R-:W-:Y:S02]  /*3080*/  FFMA R201, R194, R200, R201 ;  /* 0x000000c8c2c97223 */ /* 0x000fe400000000c9 */
[----:B------:R-:W-:Y:S01]  /*3090*/  LEA.HI.X R211, R212, R21, R22, 0x1, P2 ;  /* 0x00000015d4d37211 */ /* 0x000fe200010f0c16 */
[----:B------:R-:W-:Y:S01]  /*30a0*/  IMAD.SHL.U32 R22, R206, 0x10, RZ ;  /* 0x00000010ce167824 */ /* 0x000fe200078e00ff */
[----:B------:R-:W-:Y:S02]  /*30b0*/  ISETP.GT.AND P2, PT, R0, 0x8, P3 ;  /* 0x000000080000780c */ /* 0x000fe40001f44270 */
[----:B------:R-:W-:Y:S02]  /*30c0*/  F2FP.BF16.F32.PACK_AB R194, RZ, R201 ;  /* 0x000000c9ffc2723e */ /* 0x000fe400000010ff */
[----:B------:R-:W-:Y:S02]  /*30d0*/  IADD3 R212, P4, R22, R14, RZ ;  /* 0x0000000e16d47210 */ /* 0x000fe40007f9e0ff */
[----:B------:R-:W-:-:S05]  /*30e0*/  SHF.L.U64.HI R201, R206, 0x4, R207 ;  /* 0x00000004cec97819 */ /* 0x000fca00000102cf */
[----:B------:R-:W-:-:S05]  /*30f0*/  IMAD.X R213, R201, 0x1, R15, P4 ;  /* 0x00000001c9d57824 */ /* 0x000fca00020e060f */
[----:B------:R0:W-:Y:S01]  /*3100*/  @P1 STG.E.U16 desc[UR54][R212.64], R194 ;  /* 0x000000c2d4001986 */ /* 0x0001e2000c101536 */
[----:B------:R-:W-:Y:S05]  /*3110*/  @!P2 BRA `(.L_x_34) ;  /* 0x000000000004a947 */ /* 0x000fea0003800000 */
[----:B------:R2:W5:Y:S02]  /*3120*/  LDG.E.LTC128B.U16 R216, desc[UR54][R210.64+0x2] ;  /* 0x00000236d2d87981 */ /* 0x000564000c1e1520 */
.L_x_34:
[----:B------:R-:W-:Y:S05]  /*3130*/  BSYNC B1 ;  /* 0x0000000000017941 */ /* 0x000fea0003800000 */
.L_x_33:
[----:B0----5:R-:W-:Y:S01]  /*3140*/  IMAD.U32 R194, R216, 0x10000, RZ ;  /* 0x00010000d8c27824 */ /* 0x021fe200078e00ff */
[----:B------:R-:W-:Y:S01]  /*3150*/  ISETP.GT.AND P1, PT, R3, 0x8, PT ;  /* 0x000000080300780c */ /* 0x000fe20003f24270 */
[----:B------:R-:W-:Y:S02]  /*3160*/  BSSY B1, `(.L_x_35) ;  /* 0x0000008000017945 */ /* 0x000fe40003800000 */
[----:B------:R-:W-:Y:S01]  /*3170*/  FMUL R194, R194, R23 ;  /* 0x00000017c2c27220 */ /* 0x000fe20000400000 */
[----:B------:R-:W-:-:S03]  /*3180*/  ISETP.GT.AND P4, PT, R0, RZ, P1 ;  /* 0x000000ff0000720c */ /* 0x000fc60000f84270 */
[----:B------:R-:W-:-:S05]  /*3190*/  FFMA R194, R195, R200, R194 ;  /* 0x000000c8c3c27223 */ /* 0x000fca00000000c2 */
[----:B------:R-:W-:-:S05]  /*31a0*/  F2FP.BF16.F32.PACK_AB R194, RZ, R194 ;  /* 0x000000c2ffc2723e */ /* 0x000fca00000010ff */
[----:B------:R0:W-:Y:S01]  /*31b0*/  @P2 STG.E.U16 desc[UR54][R212.64+0x2], R194 ;  /* 0x000002c2d4002986 */ /* 0x0001e2000c101536 */
[----:B------:R-:W-:Y:S05]  /*31c0*/  @!P4 BRA `(.L_x_36) ;  /* 0x000000000004c947 */ /* 0x000fea0003800000 */
[----:B------:R3:W5:Y:S02]  /*31d0*/  LDG.E.LTC128B.U16 R216, desc[UR54][R12.64+0x10] ;  /* 0x000010360cd87981 */ /* 0x000764000c1e1520 */
.L_x_36:
[----:B------:R-:W-:Y:S05]  /*31e0*/  BSYNC B1 ;  /* 0x0000000000017941 */ /* 0x000fea0003800000 */
.L_x_35:
        /* <DEDUP_REMOVED lines=10> */
.L_x_38:
[----:B------:R-:W-:Y:S05]  /*3290*/  BSYNC B1 ;  /* 0x0000000000017941 */ /* 0x000fea0003800000 */
.L_x_37:
[----:B-----5:R-:W-:Y:S01]  /*32a0*/  IMAD.U32 R194, R216, 0x10000, RZ ;  /* 0x00010000d8c27824 */ /* 0x020fe200078e00ff */
[----:B------:R-:W-:Y:S01]  /*32b0*/  ISETP.GT.AND P4, PT, R0, 0x8, P1 ;  /* 0x000000080000780c */ /* 0x000fe20000f84270 */
[----:B------:R-:W-:Y:S01]  /*32c0*/  BSSY B1, `(.L_x_39) ;  /* 0x0000008000017945 */ /* 0x000fe20003800000 */
[----:B------:R-:W-:Y:S01]  /*32d0*/  PRMT R196, R216, 0x7610, R196 ;  /* 0x00007610d8c47816 */ /* 0x000fe200000000c4 */
[----:B------:R-:W-:-:S04]  /*32e0*/  FMUL R194, R194, R23 ;  /* 0x00000017c2c27220 */ /* 0x000fc80000400000 */
[----:B------:R-:W-:-:S05]  /*32f0*/  FFMA R194, R197, R200, R194 ;  /* 0x000000c8c5c27223 */ /* 0x000fca00000000c2 */
[----:B------:R-:W-:-:S05]  /*3300*/  F2FP.BF16.F32.PACK_AB R194, RZ, R194 ;  /* 0x000000c2ffc2723e */ /* 0x000fca00000010ff */
[----:B------:R0:W-:Y:S01]  /*3310*/  @P5 STG.E.U16 desc[UR54][R14.64+0x12], R194 ;  /* 0x000012c20e005986 */ /* 0x0001e2000c101536 */
[----:B------:R-:W-:Y:S05]  /*3320*/  @!P4 BRA `(.L_x_40) ;  /* 0x000000000004c947 */ /* 0x000fea0003800000 */
[----:B------:R0:W5:Y:S02]  /*3330*/  LDG.E.LTC128B.U16 R196, desc[UR54][R210.64+0x10] ;  /* 0x00001036d2c47981 */ /* 0x000164000c1e1520 */
.L_x_40:
[----:B------:R-:W-:Y:S05]  /*3340*/  BSYNC B1 ;  /* 0x0000000000017941 */ /* 0x000fea0003800000 */
.L_x_39:
[----:B0----5:R-:W-:Y:S01]  /*3350*/  IMAD.U32 R194, R196, 0x10000, RZ ;  /* 0x00010000c4c27824 */ /* 0x021fe200078e00ff */
[----:B------:R-:W-:Y:S01]  /*3360*/  ISETP.GT.AND P5, PT, R0, 0x8, P2 ;  /* 0x000000080000780c */ /* 0x000fe200017a4270 */
[----:B------:R-:W-:Y:S02]  /*3370*/  BSSY B1, `(.L_x_41) ;  /* 0x0000007000017945 */ /* 0x000fe40003800000 */
[----:B------:R-:W-:-:S04]  /*3380*/  FMUL R195, R194, R23 ;  /* 0x00000017c2c37220 */ /* 0x000fc80000400000 */
[----:B------:R-:W-:-:S05]  /*3390*/  FFMA R195, R198, R200, R195 ;  /* 0x000000c8c6c37223 */ /* 0x000fca00000000c3 */
[----:B------:R-:W-:-:S05]  /*33a0*/  F2FP.BF16.F32.PACK_AB R195, RZ, R195 ;  /* 0x000000c3ffc3723e */ /* 0x000fca00000010ff */
[----:B------:R0:W-:Y:S01]  /*33b0*/  @P4 STG.E.U16 desc[UR54][R212.64+0x10], R195 ;  /* 0x000010c3d4004986 */ /* 0x0001e2000c101536 */
[----:B------:R-:W-:Y:S05]  /*33c0*/  @!P5 BRA `(.L_x_42) ;  /* 0x000000000004d947 */ /* 0x000fea0003800000 */
[----:B------:R0:W5:Y:S02]  /*33d0*/  LDG.E.LTC128B.U16 R196, desc[UR54][R210.64+0x12] ;  /* 0x00001236d2c47981 */ /* 0x000164000c1e1520 */
.L_x_42:
[----:B------:R-:W-:Y:S05]  /*33e0*/  BSYNC B1 ;  /* 0x0000000000017941 */ /* 0x000fea0003800000 */
.L_x_41:
[----:B-----5:R-:W-:Y:S01]  /*33f0*/  IMAD.U32 R10, R196, 0x10000, RZ ;  /* 0x00010000c40a7824 */ /* 0x020fe200078e00ff */
[----:B------:R-:W-:Y:S01]  /*3400*/  ISETP.GT.AND P4, PT, R0, 0x80, P0 ;  /* 0x000000800000780c */ /* 0x000fe20000784270 */
[----:B------:R-:W-:Y:S02]  /*3410*/  IMAD.MOV.U32 R215, RZ, RZ, R205 ;  /* 0x000000ffffd77224 */ /* 0x000fe400078e00cd */
[----:B------:R-:W-:Y:S01]  /*3420*/  FMUL R10, R10, R23 ;  /* 0x000000170a0a7220 */ /* 0x000fe20000400000 */
[----:B------:R-:W-:Y:S02]  /*3430*/  IMAD R203, R203, 0x78, RZ ;  /* 0x00000078cbcb7824 */ /* 0x000fe400078e02ff */
[----:B------:R-:W-:-:S04]  /*3440*/  IMAD.WIDE.U32 R214, R202, 0x78, R214 ;  /* 0x00000078cad67825 */ /* 0x000fc800078e00d6 */
[----:B------:R-:W-:Y:S01]  /*3450*/  FFMA R10, R199, R200, R10 ;  /* 0x000000c8c70a7223 */ /* 0x000fe2000000000a */
[----:B------:R-:W-:-:S04]  /*3460*/  IMAD.IADD R9, R215, 0x1, R203 ;  /* 0x00000001d7097824 */ /* 0x000fc800078e02cb */
[----:B------:R-:W-:-:S04]  /*3470*/  F2FP.BF16.F32.PACK_AB R10, RZ, R10 ;  /* 0x0000000aff0a723e */ /* 0x000fc800000010ff */
[----:B------:R-:W-:-:S05]  /*3480*/  PRMT R198, R10, 0x7610, R198 ;  /* 0x000076100ac67816 */ /* 0x000fca00000000c6 */
[----:B------:R1:W-:Y:S01]  /*3490*/  @P5 STG.E.U16 desc[UR54][R212.64+0x12], R198 ;  /* 0x000012c6d4005986 */ /* 0x0003e2000c101536 */
[----:B------:R-:W-:-:S05]  /*34a0*/  IADD3 R10, P5, R8, R214, RZ ;  /* 0x000000d6080a7210 */ /* 0x000fca0007fbe0ff */
[----:B0-----:R-:W-:Y:S01]  /*34b0*/  IMAD.X R195, R9, 0x1, R11, P5 ;  /* 0x0000000109c37824 */ /* 0x001fe200028e060b */
[----:B------:R-:W-:-:S04]  /*34c0*/  LEA R194, P5, R10, R20, 0x1 ;  /* 0x000000140ac27211 */ /* 0x000fc800078a08ff */
[----:B------:R-:W-:Y:S02]  /*34d0*/  LEA.HI.X R195, R10, R21, R195, 0x1, P5 ;  /* 0x000000150ac37211 */ /* 0x000fe400028f0cc3 */
[----:B------:R-:W-:-:S06]  /*34e0*/  PRMT R10, R196, 0x7610, R10 ;  /* 0x00007610c40a7816 */ /* 0x000fcc000000000a */
[----:B------:R-:W2:Y:S01]  /*34f0*/  @P4 LDG.E.LTC128B.U16 R10, desc[UR54][R194.64] ;  /* 0x00000036c20a4981 */ /* 0x000ea2000c1e1520 */
[----:B------:R-:W-:Y:S01]  /*3500*/  IMAD R207, R207, 0xf0, RZ ;  /* 0x000000f0cfcf7824 */ /* 0x000fe200078e02ff */
[----:B------:R-:W-:Y:S01]  /*3510*/  BSSY B1, `(.L_x_43) ;  /* 0x0000019000017945 */ /* 0x000fe20003800000 */
[----:B------:R-:W-:-:S04]  /*3520*/  IMAD.WIDE.U32 R218, R202, 0x78, R192 ;  /* 0x00000078cada7825 */ /* 0x000fc800078e00c0 */
[----:B------:R-:W-:Y:S02]  /*3530*/  IMAD.IADD R219, R203, 0x1, R219 ;  /* 0x00000001cbdb7824 */ /* 0x000fe400078e02db */
[----:B--2---:R-:W-:-:S04]  /*3540*/  IMAD.U32 R196, R10, 0x10000, RZ ;  /* 0x000100000ac47824 */ /* 0x004fc800078e00ff */
[----:B------:R-:W-:-:S04]  /*3550*/  FMUL R197, R196, R23 ;  /* 0x00000017c4c57220 */ /* 0x000fc80000400000 */
[----:B------:R-:W-:-:S05]  /*3560*/  FFMA R197, R184, R200, R197 ;  /* 0x000000c8b8c57223 */ /* 0x000fca00000000c5 */
[----:B------:R-:W-:Y:S01]  /*3570*/  F2FP.BF16.F32.PACK_AB R184, RZ, R197 ;  /* 0x000000c5ffb8723e */ /* 0x000fe200000010ff */
[----:B------:R-:W-:-:S03]  /*3580*/  IMAD.WIDE.U32 R196, R206, 0xf0, R212 ;  /* 0x000000f0cec47825 */ /* 0x000fc600078e00d4 */
[----:B------:R-:W-:Y:S01]  /*3590*/  PRMT R195, R184, 0x7610, R195 ;  /* 0x00007610b8c37816 */ /* 0x000fe200000000c3 */
[----:B------:R-:W-:Y:S02]  /*35a0*/  IMAD.IADD R199, R197, 0x1, R207 ;  /* 0x00000001c5c77824 */ /* 0x000fe400078e02cf */
[----:B-1----:R-:W-:-:S05]  /*35b0*/  @P4 IMAD.MOV.U32 R198, RZ, RZ, R196 ;  /* 0x000000ffffc64224 */ /* 0x002fca00078e00c4 */
[----:B------:R0:W-:Y:S02]  /*35c0*/  @P4 STG.E.U16 desc[UR54][R198.64], R195 ;  /* 0x000000c3c6004986 */ /* 0x0001e4000c101536 */
[----:B0-----:R-:W-:-:S03]  /*35d0*/  IMAD.WIDE.U32 R194, R208, R202, R218 ;  /* 0x000000cad0c27225 */ /* 0x001fc600078e00da */
[----:B------:R-:W-:-:S04]  /*35e0*/  IADD3 R216, P4, R6, R194, RZ ;  /* 0x000000c206d87210 */ /* 0x000fc80007f9e0ff */
[----:B------:R-:W-:-:S03]  /*35f0*/  IADD3.X R217, R7, R5, R195, P4, !PT ;  /* 0x0000000507d97210 */ /* 0x000fc600027fe4c3 */
[----:B------:R-:W-:-:S04]  /*3600*/  IMAD.WIDE.U32 R216, R16, R204, R216 ;  /* 0x000000cc10d87225 */ /* 0x000fc800078e00d8 */
[----:B------:R-:W-:Y:S01]  /*3610*/  IMAD.IADD R184, R4, 0x1, R217 ;  /* 0x0000000104b87824 */ /* 0x000fe200078e02d9 */
[----:B------:R-:W-:-:S04]  /*3620*/  LEA R194, P4, R216, R20, 0x1 ;  /* 0x00000014d8c27211 */ /* 0x000fc800078808ff */
[----:B------:R-:W-:Y:S02]  /*3630*/  LEA.HI.X R195, R216, R21, R184, 0x1, P4 ;  /* 0x00000015d8c37211 */ /* 0x000fe400020f0cb8 */
[----:B------:R-:W-:-:S04]  /*3640*/  IADD3 R214, P4, P5, R8, R214, R192 ;  /* 0x000000d608d67210 */ /* 0x000fc80007d9e0c0 */
[----:B------:R-:W-:Y:S02]  /*3650*/  IADD3.X R11, R11, R9, R193, P4, P5 ;  /* 0x000000090b0b7210 */ /* 0x000fe400027ea4c1 */
[----:B------:R-:W-:Y:S02]  /*3660*/  ISETP.GT.AND P4, PT, R0, 0x80, P3 ;  /* 0x000000800000780c */ /* 0x000fe40001f84270 */
[----:B------:R-:W-:-:S11]  /*3670*/  IADD3 R8, P5, R192, R218, RZ ;  /* 0x000000dac0087210 */ /* 0x000fd60007fbe0ff */
[----:B------:R-:W-:Y:S05]  /*3680*/  @!P4 BRA `(.L_x_44) ;  /* 0x000000000004c947 */ /* 0x000fea0003800000 */
[----:B------:R0:W5:Y:S02]  /*3690*/  LDG.E.LTC128B.U16 R10, desc[UR54][R194.64+0x2] ;  /* 0x00000236c20a7981 */ /* 0x000164000c1e1520 */
.L_x_44:
[----:B------:R-:W-:Y:S05]  /*36a0*/  BSYNC B1 ;  /* 0x0000000000017941 */ /* 0x000fea0003800000 */
.L_x_43:
[----:B-----5:R-:W-:Y:S01]  /*36b0*/  IMAD.U32 R184, R10, 0x10000, RZ ;  /* 0x000100000ab87824 */ /* 0x020fe200078e00ff */
[----:B------:R-:W-:Y:S01]  /*36c0*/  ISETP.GT.AND P0, PT, R0, 0x88, P0 ;  /* 0x000000880000780c */ /* 0x000fe20000704270 */
[----:B------:R-:W-:Y:S01]  /*36d0*/  IMAD.X R9, R219, 0x1, R193, P5 ;  /* 0x00000001db097824 */ /* 0x000fe200028e06c1 */
[----:B------:R-:W-:Y:S01]  /*36e0*/  BSSY B1, `(.L_x_45) ;  /* 0x000000e000017945 */ /* 0x000fe20003800000 */
[----:B------:R-:W-:Y:S01]  /*36f0*/  FMUL R184, R184, R23 ;  /* 0x00000017b8b87220 */ /* 0x000fe20000400000 */
[----:B------:R-:W-:-:S04]  /*3700*/  IMAD.WIDE.U32 R202, R208, R202, R8 ;  /* 0x000000cad0ca7225 */ /* 0x000fc800078e0008 */
[----:B------:R-:W-:Y:S01]  /*3710*/  FFMA R184, R185, R200, R184 ;  /* 0x000000c8b9b87223 */ /* 0x000fe200000000b8 */
[----:B------:R-:W-:Y:S01]  /*3720*/  @P4 IMAD.MOV.U32 R185, RZ, RZ, R199 ;  /* 0x000000ffffb94224 */ /* 0x000fe200078e00c7 */
[----:B------:R-:W-:-:S03]  /*3730*/  IADD3 R8, P5, R6, R202, RZ ;  /* 0x000000ca06087210 */ /* 0x000fc60007fbe0ff */
[----:B------:R-:W-:-:S04]  /*3740*/  F2FP.BF16.F32.PACK_AB R184, RZ, R184 ;  /* 0x000000b8ffb8723e */ /* 0x000fc800000010ff */
[----:B------:R-:W-:Y:S01]  /*3750*/  PRMT R9, R184, 0x7610, R9 ;  /* 0x00007610b8097816 */ /* 0x000fe20000000009 */
[----:B------:R-:W-:-:S05]  /*3760*/  @P4 IMAD.MOV.U32 R184, RZ, RZ, R196 ;  /* 0x000000ffffb84224 */ /* 0x000fca00078e00c4 */
[----:B------:R1:W-:Y:S02]  /*3770*/  @P4 STG.E.U16 desc[UR54][R184.64+0x2], R9 ;  /* 0x00000209b8004986 */ /* 0x0003e4000c101536 */
[----:B-1----:R-:W-:-:S04]  /*3780*/  LEA R184, P4, R214, R20, 0x1 ;  /* 0x00000014d6b87211 */ /* 0x002fc800078808ff */
[----:B------:R-:W-:Y:S01]  /*3790*/  LEA.HI.X R185, R214, R21, R11, 0x1, P4 ;  /* 0x00000015d6b97211 */ /* 0x000fe200020f0c0b */
[----:B------:R-:W-:Y:S08]  /*37a0*/  @!P0 BRA `(.L_x_46) ;  /* 0x0000000000048947 */ /* 0x000ff00003800000 */
[----:B------:R1:W5:Y:S02]  /*37b0*/  LDG.E.LTC128B.U16 R10, desc[UR54][R184.64] ;  /* 0x00000036b80a7981 */ /* 0x000364000c1e1520 */
.L_x_46:
[----:B------:R-:W-:Y:S05]  /*37c0*/  BSYNC B1 ;  /* 0x0000000000017941 */ /* 0x000fea0003800000 */
.L_x_45:
[----:B-----5:R-:W-:Y:S01]  /*37d0*/  IMAD.U32 R6, R10, 0x10000, RZ ;  /* 0x000100000a067824 */ /* 0x020fe200078e00ff */
[----:B------:R-:W-:Y:S01]  /*37e0*/  IADD3.X R9, R7, R5, R203, P5, !PT ;  /* 0x0000000507097210 */ /* 0x000fe20002ffe4cb */
[----:B------:R-:W-:Y:S01]  /*37f0*/  BSSY B1, `(.L_x_47) ;  /* 0x000000e000017945 */ /* 0x000fe20003800000 */
[----:B------:R-:W-:Y:S01]  /*3800*/  ISETP.GT.AND P3, PT, R0, 0x88, P3 ;  /* 0x000000880000780c */ /* 0x000fe20001f64270 */
[----:B------:R-:W-:Y:S01]  /*3810*/  FMUL R5, R6, R23 ;  /* 0x0000001706057220 */ /* 0x000fe20000400000 */
[----:B------:R-:W-:Y:S01]  /*3820*/  IADD3 R6, P4, R22, R196, RZ ;  /* 0x000000c416067210 */ /* 0x000fe20007f9e0ff */
[----:B------:R-:W-:-:S04]  /*3830*/  IMAD.WIDE.U32 R8, R16, R204, R8 ;  /* 0x000000cc10087225 */ /* 0x000fc800078e0008 */
[----:B------:R-:W-:Y:S01]  /*3840*/  FFMA R5, R186, R200, R5 ;  /* 0x000000c8ba057223 */ /* 0x000fe20000000005 */
[----:B------:R-:W-:Y:S01]  /*3850*/  IMAD.X R7, R199, 0x1, R201, P4 ;  /* 0x00000001c7077824 */ /* 0x000fe200020e06c9 */
[----:B------:R-:W-:Y:S01]  /*3860*/  LEA R20, P5, R8, R20, 0x1 ;  /* 0x0000001408147211 */ /* 0x000fe200078a08ff */
[----:B------:R-:W-:Y:S02]  /*3870*/  IMAD.IADD R4, R4, 0x1, R9 ;  /* 0x0000000104047824 */ /* 0x000fe400078e0209 */
[----:B------:R-:W-:-:S03]  /*3880*/  F2FP.BF16.F32.PACK_AB R5, RZ, R5 ;  /* 0x00000005ff05723e */ /* 0x000fc600000010ff */
[----:B------:R-:W-:Y:S02]  /*3890*/  LEA.HI.X R21, R8, R21, R4, 0x1, P5 ;  /* 0x0000001508157211 */ /* 0x000fe400028f0c04 */
[----:B------:R2:W-:Y:S01]  /*38a0*/  @P0 STG.E.U16 desc[UR54][R6.64], R5 ;  /* 0x0000000506000986 */ /* 0x0005e2000c101536 */
[----:B------:R-:W-:Y:S05]  /*38b0*/  @!P3 BRA `(.L_x_48) ;  /* 0x000000000004b947 */ /* 0x000fea0003800000 */
[----:B------:R0:W5:Y:S02]  /*38c0*/  LDG.E.LTC128B.U16 R10, desc[UR54][R20.64+0x2] ;  /* 0x00000236140a7981 */ /* 0x000164000c1e1520 */
.L_x_48:
[----:B------:R-:W-:Y:S05]  /*38d0*/  BSYNC B1 ;  /* 0x0000000000017941 */ /* 0x000fea0003800000 */
.L_x_47:
[----:B-----5:R-:W-:Y:S01]  /*38e0*/  IMAD.U32 R4, R10, 0x10000, RZ ;  /* 0x000100000a047824 */ /* 0x020fe200078e00ff */
[----:B------:R-:W-:Y:S01]  /*38f0*/  ISETP.GT.AND P0, PT, R0, 0x80, P1 ;  /* 0x000000800000780c */ /* 0x000fe20000f04270 */
[----:B--2---:R-:W-:Y:S01]  /*3900*/  @P3 IMAD.MOV.U32 R5, RZ, RZ, R7 ;  /* 0x000000ffff053224 */ /* 0x004fe200078e0007 */
[----:B------:R-:W-:Y:S01]  /*3910*/  BSSY B1, `(.L_x_49) ;  /* 0x0000009000017945 */ /* 0x000fe20003800000 */
[----:B------:R-:W-:-:S04]  /*3920*/  FMUL R4, R4, R23 ;  /* 0x0000001704047220 */ /* 0x000fc80000400000 */
[----:B------:R-:W-:-:S05]  /*3930*/  FFMA R4, R187, R200, R4 ;  /* 0x000000c8bb047223 */ /* 0x000fca0000000004 */
[----:B------:R-:W-:-:S04]  /*3940*/  F2FP.BF16.F32.PACK_AB R4, RZ, R4 ;  /* 0x00000004ff04723e */ /* 0x000fc800000010ff */
[----:B------:R-:W-:Y:S01]  /*3950*/  PRMT R8, R4, 0x7610, R8 ;  /* 0x0000761004087816 */ /* 0x000fe20000000008 */
[----:B------:R-:W-:-:S05]  /*3960*/  @P3 IMAD.MOV.U32 R4, RZ, RZ, R6 ;  /* 0x000000ffff043224 */ /* 0x000fca00078e0006 */
[----:B------:R2:W-:Y:S01]  /*3970*/  @P3 STG.E.U16 desc[UR54][R4.64+0x2], R8 ;  /* 0x0000020804003986 */ /* 0x0005e2000c101536 */
[----:B------:R-:W-:Y:S05]  /*3980*/  @!P0 BRA `(.L_x_50) ;  /* 0x0000000000048947 */ /* 0x000fea0003800000 */
[----:B------:R0:W5:Y:S02]  /*3990*/  LDG.E.LTC128B.U16 R10, desc[UR54][R194.64+0x10] ;  /* 0x00001036c20a7981 */ /* 0x000164000c1e1520 */
.L_x_50:
[----:B------:R-:W-:Y:S05]  /*39a0*/  BSYNC B1 ;  /* 0x0000000000017941 */ /* 0x000fea0003800000 */
.L_x_49:
[----:B--2--5:R-:W-:Y:S01]  /*39b0*/  IMAD.U32 R4, R10, 0x10000, RZ ;  /* 0x000100000a047824 */ /* 0x024fe200078e00ff */
[----:B------:R-:W-:Y:S01]  /*39c0*/  ISETP.GT.AND P3, PT, R0, 0x80, P2 ;  /* 0x000000800000780c */ /* 0x000fe20001764270 */
[----:B------:R-:W-:Y:S02]  /*39d0*/  BSSY B1, `(.L_x_51) ;  /* 0x000000a000017945 */ /* 0x000fe40003800000 */
[----:B------:R-:W-:Y:S01]  /*39e0*/  FMUL R5, R4, R23 ;  /* 0x0000001704057220 */ /* 0x000fe20000400000 */
[----:B------:R-:W-:-:S03]  /*39f0*/  @P0 IMAD.MOV.U32 R4, RZ, RZ, R196 ;  /* 0x000000ffff040224 */ /* 0x000fc600078e00c4 */
[----:B------:R-:W-:-:S05]  /*3a00*/  FFMA R5, R188, R200, R5 ;  /* 0x000000c8bc057223 */ /* 0x000fca0000000005 */
[----:B------:R-:W-:-:S04]  /*3a10*/  F2FP.BF16.F32.PACK_AB R5, RZ, R5 ;  /* 0x00000005ff05723e */ /* 0x000fc800000010ff */
[----:B------:R-:W-:Y:S01]  /*3a20*/  PRMT R8, R5, 0x7610, R8 ;  /* 0x0000761005087816 */ /* 0x000fe20000000008 */
[----:B------:R-:W-:-:S05]  /*3a30*/  @P0 IMAD.MOV.U32 R5, RZ, RZ, R199 ;  /* 0x000000ffff050224 */ /* 0x000fca00078e00c7 */
[----:B------:R2:W-:Y:S01]  /*3a40*/  @P0 STG.E.U16 desc[UR54][R4.64+0x10], R8 ;  /* 0x0000100804000986 */ /* 0x0005e2000c101536 */
[----:B------:R-:W-:Y:S05]  /*3a50*/  @!P3 BRA `(.L_x_52) ;  /* 0x000000000004b947 */ /* 0x000fea0003800000 */
[----:B------:R0:W5:Y:S02]  /*3a60*/  LDG.E.LTC128B.U16 R10, desc[UR54][R194.64+0x12] ;  /* 0x00001236c20a7981 */ /* 0x000164000c1e1520 */
.L_x_52:
[----:B------:R-:W-:Y:S05]  /*3a70*/  BSYNC B1 ;  /* 0x0000000000017941 */ /* 0x000fea0003800000 */
.L_x_51:
[----:B--2--5:R-:W-:Y:S01]  /*3a80*/  IMAD.U32 R4, R10, 0x10000, RZ ;  /* 0x000100000a047824 */ /* 0x024fe200078e00ff */
[----:B------:R-:W-:Y:S01]  /*3a90*/  ISETP.GT.AND P1, PT, R0, 0x88, P1 ;  /* 0x000000880000780c */ /* 0x000fe20000f24270 */
[----:B------:R-:W-:Y:S01]  /*3aa0*/  @P3 IMAD.MOV.U32 R197, RZ, RZ, R199 ;  /* 0x000000ffffc53224 */ /* 0x000fe200078e00c7 */
[----:B------:R-:W-:Y:S01]  /*3ab0*/  BSSY B1, `(.L_x_53) ;  /* 0x0000007000017945 */ /* 0x000fe20003800000 */
[----:B------:R-:W-:-:S04]  /*3ac0*/  FMUL R4, R4, R23 ;  /* 0x0000001704047220 */ /* 0x000fc80000400000 */
[----:B------:R-:W-:-:S05]  /*3ad0*/  FFMA R4, R189, R200, R4 ;  /* 0x000000c8bd047223 */ /* 0x000fca0000000004 */
[----:B------:R-:W-:-:S05]  /*3ae0*/  F2FP.BF16.F32.PACK_AB R4, RZ, R4 ;  /* 0x00000004ff04723e */ /* 0x000fca00000010ff */
[----:B------:R2:W-:Y:S01]  /*3af0*/  @P3 STG.E.U16 desc[UR54][R196.64+0x12], R4 ;  /* 0x00001204c4003986 */ /* 0x0005e2000c101536 */
[----:B------:R-:W-:Y:S05]  /*3b00*/  @!P1 BRA `(.L_x_54) ;  /* 0x0000000000049947 */ /* 0x000fea0003800000 */
[----:B------:R0:W5:Y:S02]  /*3b10*/  LDG.E.LTC128B.U16 R10, desc[UR54][R20.64+0x10] ;  /* 0x00001036140a7981 */ /* 0x000164000c1e1520 */
.L_x_54:
[----:B------:R-:W-:Y:S05]  /*3b20*/  BSYNC B1 ;  /* 0x0000000000017941 */ /* 0x000fea0003800000 */
.L_x_53:
        /* <DEDUP_REMOVED lines=12> */
.L_x_56:
[----:B------:R-:W-:Y:S05]  /*3bf0*/  BSYNC B1 ;  /* 0x0000000000017941 */ /* 0x000fea0003800000 */
.L_x_55:
[----:B--2--5:R-:W-:Y:S01]  /*3c00*/  IMAD.U32 R4, R10, 0x10000, RZ ;  /* 0x000100000a047824 */ /* 0x024fe200078e00ff */
        /* <DEDUP_REMOVED lines=9> */
.L_x_58:
[----:B------:R-:W-:Y:S05]  /*3ca0*/  BSYNC B1 ;  /* 0x0000000000017941 */ /* 0x000fea0003800000 */
.L_x_57:
        /* <DEDUP_REMOVED lines=10> */
.L_x_60:
[----:B------:R-:W-:Y:S05]  /*3d50*/  BSYNC B1 ;  /* 0x0000000000017941 */ /* 0x000fea0003800000 */
.L_x_59:
[----:B-----5:R-:W-:Y:S01]  /*3d60*/  IMAD.U32 R4, R10, 0x10000, RZ ;  /* 0x000100000a047824 */ /* 0x020fe200078e00ff */
        /* <DEDUP_REMOVED lines=8> */
.L_x_62:
[----:B------:R-:W-:Y:S05]  /*3df0*/  BSYNC B1 ;  /* 0x0000000000017941 */ /* 0x000fea0003800000 */
.L_x_61:
[----:B0----5:R-:W-:Y:S01]  /*3e00*/  IMAD.U32 R4, R10, 0x10000, RZ ;  /* 0x000100000a047824 */ /* 0x021fe200078e00ff */
[----:B------:R-:W-:Y:S01]  /*3e10*/  ISETP.GT.AND P4, PT, R0, 0x8, P2 ;  /* 0x000000080000780c */ /* 0x000fe20001784270 */
[----:B------:R-:W-:Y:S02]  /*3e20*/  BSSY B1, `(.L_x_63) ;  /* 0x0000007000017945 */ /* 0x000fe40003800000 */
[----:B--2---:R-:W-:-:S04]  /*3e30*/  FMUL R5, R4, R23 ;  /* 0x0000001704057220 */ /* 0x004fc80000400000 */
[----:B------:R-:W-:-:S05]  /*3e40*/  FFMA R5, R178, R200, R5 ;  /* 0x000000c8b2057223 */ /* 0x000fca0000000005 */
[----:B------:R-:W-:-:S05]  /*3e50*/  F2FP.BF16.F32.PACK_AB R5, RZ, R5 ;  /* 0x00000005ff05723e */ /* 0x000fca00000010ff */
[----:B------:R0:W-:Y:S01]  /*3e60*/  @P0 STG.E.U16 desc[UR54][R212.64+0x20], R5 ;  /* 0x00002005d4000986 */ /* 0x0001e2000c101536 */
[----:B------:R-:W-:Y:S05]  /*3e70*/  @!P4 BRA `(.L_x_64) ;  /* 0x000000000004c947 */ /* 0x000fea0003800000 */
[----:B------:R2:W5:Y:S02]  /*3e80*/  LDG.E.LTC128B.U16 R10, desc[UR54][R210.64+0x22] ;  /* 0x00002236d20a7981 */ /* 0x000564000c1e1520 */
.L_x_64:
[----:B------:R-:W-:Y:S05]  /*3e90*/  BSYNC B1 ;  /* 0x0000000000017941 */ /* 0x000fea0003800000 */
.L_x_63:
[----:B-----5:R-:W-:Y:S01]  /*3ea0*/  IMAD.U32 R4, R10, 0x10000, RZ ;  /* 0x000100000a047824 */ /* 0x020fe200078e00ff */
        /* <DEDUP_REMOVED lines=9> */
.L_x_66:
[----:B------:R-:W-:Y:S05]  /*3f40*/  BSYNC B1 ;  /* 0x0000000000017941 */ /* 0x000fea0003800000 */
.L_x_65:
        /* <DEDUP_REMOVED lines=10> */
.L_x_68:
[----:B------:R-:W-:Y:S05]  /*3ff0*/  BSYNC B1 ;  /* 0x0000000000017941 */ /* 0x000fea0003800000 */
.L_x_67:
        /* <DEDUP_REMOVED lines=9> */
.L_x_70:
[----:B------:R-:W-:Y:S05]  /*4090*/  BSYNC B1 ;  /* 0x0000000000017941 */ /* 0x000fea0003800000 */
.L_x_69:
        /* <DEDUP_REMOVED lines=9> */
.L_x_72:
[----:B------:R-:W-:Y:S05]  /*4130*/  BSYNC B1 ;  /* 0x0000000000017941 */ /* 0x000fea0003800000 */
.L_x_71:
        /* <DEDUP_REMOVED lines=9> */
.L_x_74:
[----:B------:R-:W-:Y:S05]  /*41d0*/  BSYNC B1 ;  /* 0x0000000000017941 */ /* 0x000fea0003800000 */
.L_x_73:
[----:B0----5:R-:W-:Y:S01]  /*41e0*/  IMAD.U32 R4, R10, 0x10000, RZ ;  /* 0x000100000a047824 */ /* 0x021fe200078e00ff */
[----:B------:R-:W-:Y:S01]  /*41f0*/  ISETP.GT.AND P4, PT, R0, 0x80, P2 ;  /* 0x000000800000780c */ /* 0x000fe20001784270 */
[----:B------:R-:W-:Y:S01]  /*4200*/  IMAD.WIDE.U32 R6, R206, 0xf0, R212 ;  /* 0x000000f0ce067825 */ /* 0x000fe200078e00d4 */
[----:B------:R-:W-:Y:S03]  /*4210*/  BSSY B1, `(.L_x_75) ;  /* 0x000000a000017945 */ /* 0x000fe60003800000 */
[----:B------:R-:W-:-:S04]  /*4220*/  FMUL R5, R4, R23 ;  /* 0x0000001704057220 */ /* 0x000fc80000400000 */
[----:B------:R-:W-:-:S05]  /*4230*/  FFMA R5, R168, R200, R5 ;  /* 0x000000c8a8057223 */ /* 0x000fca0000000005 */
[----:B------:R-:W-:Y:S01]  /*4240*/  F2FP.BF16.F32.PACK_AB R4, RZ, R5 ;  /* 0x00000005ff04723e */ /* 0x000fe200000010ff */
[----:B------:R-:W-:-:S03]  /*4250*/  IMAD.IADD R5, R207, 0x1, R7 ;  /* 0x00000001cf057824 */ /* 0x000fc600078e0207 */
[----:B------:R-:W-:Y:S01]  /*4260*/  PRMT R8, R4, 0x7610, R8 ;  /* 0x0000761004087816 */ /* 0x000fe20000000008 */
[----:B------:R-:W-:-:S05]  /*4270*/  IMAD.MOV.U32 R4, RZ, RZ, R6 ;  /* 0x000000ffff047224 */ /* 0x000fca00078e0006 */
[----:B------:R0:W-:Y:S01]  /*4280*/  @P5 STG.E.U16 desc[UR54][R4.64+0x20], R8 ;  /* 0x0000200804005986 */ /* 0x0001e2000c101536 */
[----:B------:R-:W-:Y:S05]  /*4290*/  @!P4 BRA `(.L_x_76) ;  /* 0x000000000004c947 */ /* 0x000fea0003800000 */
[----:B------:R0:W5:Y:S02]  /*42a0*/  LDG.E.LTC128B.U16 R10, desc[UR54][R194.64+0x22] ;  /* 0x00002236c20a7981 */ /* 0x000164000c1e1520 */
.L_x_76:
[----:B------:R-:W-:Y:S05]  /*42b0*/  BSYNC B1 ;  /* 0x0000000000017941 */ /* 0x000fea0003800000 */
.L_x_75:
        /* <DEDUP_REMOVED lines=9> */
.L_x_78:
[----:B------:R-:W-:Y:S05]  /*4350*/  BSYNC B1 ;  /* 0x0000000000017941 */ /* 0x000fea0003800000 */
.L_x_77:
[----:B0----5:R-:W-:Y:S01]  /*4360*/  IMAD.U32 R8, R10, 0x10000, RZ ;  /* 0x000100000a087824 */ /* 0x021fe200078e00ff */
[----:B------:R-:W-:Y:S01]  /*4370*/  IADD3 R6, P4, R22, R6, RZ ;  /* 0x0000000616067210 */ /* 0x000fe20007f9e0ff */
[----:B------:R-:W-:Y:S01]  /*4380*/  BSSY B1, `(.L_x_79) ;  /* 0x0000009000017945 */ /* 0x000fe20003800000 */
[----:B------:R-:W-:Y:S01]  /*4390*/  ISETP.GT.AND P2, PT, R0, 0x88, P2 ;  /* 0x000000880000780c */ /* 0x000fe20001744270 */
[----:B------:R-:W-:-:S04]  /*43a0*/  FMUL R7, R8, R23 ;  /* 0x0000001708077220 */ /* 0x000fc80000400000 */
[----:B------:R-:W-:-:S05]  /*43b0*/  FFMA R7, R170, R200, R7 ;  /* 0x000000c8aa077223 */ /* 0x000fca0000000007 */
[----:B------:R-:W-:Y:S01]  /*43c0*/  F2FP.BF16.F32.PACK_AB R8, RZ, R7 ;  /* 0x00000007ff08723e */ /* 0x000fe200000010ff */
[----:B------:R-:W-:-:S05]  /*43d0*/  IMAD.X R7, R201, 0x1, R5, P4 ;  /* 0x00000001c9077824 */ /* 0x000fca00020e0605 */
[----:B------:R0:W-:Y:S01]  /*43e0*/  @P3 STG.E.U16 desc[UR54][R6.64+0x20], R8 ;  /* 0x0000200806003986 */ /* 0x0001e2000c101536 */
[----:B------:R-:W-:Y:S05]  /*43f0*/  @!P2 BRA `(.L_x_80) ;  /* 0x000000000004a947 */ /* 0x000fea0003800000 */
[----:B------:R0:W5:Y:S02]  /*4400*/  LDG.E.LTC128B.U16 R10, desc[UR54][R20.64+0x22] ;  /* 0x00002236140a7981 */ /* 0x000164000c1e1520 */
.L_x_80:
[----:B------:R-:W-:Y:S05]  /*4410*/  BSYNC B1 ;  /* 0x0000000000017941 */ /* 0x000fea0003800000 */
.L_x_79:
        /* <DEDUP_REMOVED lines=9> */
.L_x_82:
[----:B------:R-:W-:Y:S05]  /*44b0*/  BSYNC B1 ;  /* 0x0000000000017941 */ /* 0x000fea0003800000 */
.L_x_81:
        /* <DEDUP_REMOVED lines=9> */
.L_x_84:
[----:B------:R-:W-:Y:S05]  /*4550*/  BSYNC B1 ;  /* 0x0000000000017941 */ /* 0x000fea0003800000 */
.L_x_83:
        /* <DEDUP_REMOVED lines=9> */
.L_x_86:
[----:B------:R-:W-:Y:S05]  /*45f0*/  BSYNC B1 ;  /* 0x0000000000017941 */ /* 0x000fea0003800000 */
.L_x_85:
        /* <DEDUP_REMOVED lines=9> */
.L_x_88:
[----:B------:R-:W-:Y:S05]  /*4690*/  BSYNC B1 ;  /* 0x0000000000017941 */ /* 0x000fea0003800000 */
.L_x_87:
        /* <DEDUP_REMOVED lines=10> */
.L_x_90:
[----:B------:R-:W-:Y:S05]  /*4740*/  BSYNC B1 ;  /* 0x0000000000017941 */ /* 0x000fea0003800000 */
.L_x_89:
        /* <DEDUP_REMOVED lines=10> */
.L_x_92:
[----:B------:R-:W-:Y:S05]  /*47f0*/  BSYNC B1 ;  /* 0x0000000000017941 */ /* 0x000fea0003800000 */
.L_x_91:
        /* <DEDUP_REMOVED lines=9> */
.L_x_94:
[----:B------:R-:W-:Y:S05]  /*4890*/  BSYNC B1 ;  /* 0x0000000000017941 */ /* 0x000fea0003800000 */
.L_x_93:
        /* <DEDUP_REMOVED lines=9> */
.L_x_96:
[----:B------:R-:W-:Y:S05]  /*4930*/  BSYNC B1 ;  /* 0x0000000000017941 */ /* 0x000fea0003800000 */
.L_x_95:
        /* <DEDUP_REMOVED lines=10> */
.L_x_98:
[----:B------:R-:W-:Y:S05]  /*49e0*/  BSYNC B1 ;  /* 0x0000000000017941 */ /* 0x000fea0003800000 */
.L_x_97:
        /* <DEDUP_REMOVED lines=10> */
.L_x_100:
[----:B------:R-:W-:Y:S05]  /*4a90*/  BSYNC B1 ;  /* 0x0000000000017941 */ /* 0x000fea0003800000 */
.L_x_99:
        /* <DEDUP_REMOVED lines=9> */
.L_x_102:
[----:B------:R-:W-:Y:S05]  /*4b30*/  BSYNC B1 ;  /* 0x0000000000017941 */ /* 0x000fea0003800000 */
.L_x_101:
        /* <DEDUP_REMOVED lines=9> */
.L_x_104:
[----:B------:R-:W-:Y:S05]  /*4bd0*/  BSYNC B1 ;  /* 0x0000000000017941 */ /* 0x000fea0003800000 */
.L_x_103:
        /* <DEDUP_REMOVED lines=9> */
.L_x_106:
[----:B------:R-:W-:Y:S05]  /*4c70*/  BSYNC B1 ;  /* 0x0000000000017941 */ /* 0x000fea0003800000 */
.L_x_105:
        /* <DEDUP_REMOVED lines=9> */
.L_x_108:
[----:B------:R-:W-:Y:S05]  /*4d10*/  BSYNC B1 ;  /* 0x0000000000017941 */ /* 0x000fea0003800000 */
.L_x_107:
        /* <DEDUP_REMOVED lines=9> */
.L_x_110:
[----:B------:R-:W-:Y:S05]  /*4db0*/  BSYNC B1 ;  /* 0x0000000000017941 */ /* 0x000fea0003800000 */
.L_x_109:
        /* <DEDUP_REMOVED lines=9> */
.L_x_112:
[----:B------:R-:W-:Y:S05]  /*4e50*/  BSYNC B1 ;  /* 0x0000000000017941 */ /* 0x000fea0003800000 */
.L_x_111:
        /* <DEDUP_REMOVED lines=9> */
.L_x_114:
[----:B------:R-:W-:Y:S05]  /*4ef0*/  BSYNC B1 ;  /* 0x0000000000017941 */ /* 0x000fea0003800000 */
.L_x_113:
        /* <DEDUP_REMOVED lines=9> */
.L_x_116:
[----:B------:R-:W-:Y:S05]  /*4f90*/  BSYNC B1 ;  /* 0x0000000000017941 */ /* 0x000fea0003800000 */
.L_x_115:
        /* <DEDUP_REMOVED lines=9> */
.L_x_118:
[----:B------:R-:W-:Y:S05]  /*5030*/  BSYNC B1 ;  /* 0x0000000000017941 */ /* 0x000fea0003800000 */
.L_x_117:
        /* <DEDUP_REMOVED lines=9> */
.L_x_120:
[----:B------:R-:W-:Y:S05]  /*50d0*/  BSYNC B1 ;  /* 0x0000000000017941 */ /* 0x000fea0003800000 */
.L_x_119:
        /* <DEDUP_REMOVED lines=10> */
.L_x_122:
[----:B------:R-:W-:Y:S05]  /*5180*/  BSYNC B1 ;  /* 0x0000000000017941 */ /* 0x000fea0003800000 */
.L_x_121:
        /* <DEDUP_REMOVED lines=10> */
.L_x_124:
[----:B------:R-:W-:Y:S05]  /*5230*/  BSYNC B1 ;  /* 0x0000000000017941 */ /* 0x000fea0003800000 */
.L_x_123:
        /* <DEDUP_REMOVED lines=9> */
.L_x_126:
[----:B------:R-:W-:Y:S05]  /*52d0*/  BSYNC B1 ;  /* 0x0000000000017941 */ /* 0x000fea0003800000 */
.L_x_125:
        /* <DEDUP_REMOVED lines=9> */
.L_x_128:
[----:B------:R-:W-:Y:S05]  /*5370*/  BSYNC B1 ;  /* 0x0000000000017941 */ /* 0x000fea0003800000 */
.L_x_127:
        /* <DEDUP_REMOVED lines=10> */
.L_x_130:
[----:B------:R-:W-:Y:S05]  /*5420*/  BSYNC B1 ;  /* 0x0000000000017941 */ /* 0x000fea0003800000 */
.L_x_129:
        /* <DEDUP_REMOVED lines=10> */
.L_x_132:
[----:B------:R-:W-:Y:S05]  /*54d0*/  BSYNC B1 ;  /* 0x0000000000017941 */ /* 0x000fea0003800000 */
.L_x_131:
        /* <DEDUP_REMOVED lines=9> */
.L_x_134:
[----:B------:R-:W-:Y:S05]  /*5570*/  BSYNC B1 ;  /* 0x0000000000017941 */ /* 0x000fea0003800000 */
.L_x_133:
        /* <DEDUP_REMOVED lines=9> */
.L_x_136:
[----:B------:R-:W-:Y:S05]  /*5610*/  BSYNC B1 ;  /* 0x0000000000017941 */ /* 0x000fea0003800000 */
.L_x_135:
        /* <DEDUP_REMOVED lines=9> */
.L_x_138:
[----:B------:R-:W-:Y:S05]  /*56b0*/  BSYNC B1 ;  /* 0x0000000000017941 */ /* 0x000fea0003800000 */
.L_x_137:
        /* <DEDUP_REMOVED lines=9> */
.L_x_140:
[----:B------:R-:W-:Y:S05]  /*5750*/  BSYNC B1 ;  /* 0x0000000000017941 */ /* 0x000fea0003800000 */
.L_x_139:
        /* <DEDUP_REMOVED lines=9> */
.L_x_142:
[----:B------:R-:W-:Y:S05]  /*57f0*/  BSYNC B1 ;  /* 0x0000000000017941 */ /* 0x000fea0003800000 */
.L_x_141:
        /* <DEDUP_REMOVED lines=9> */
.L_x_144:
[----:B------:R-:W-:Y:S05]  /*5890*/  BSYNC B1 ;  /* 0x0000000000017941 */ /* 0x000fea0003800000 */
.L_x_143:
        /* <DEDUP_REMOVED lines=9> */
.L_x_146:
[----:B------:R-:W-:Y:S05]  /*5930*/  BSYNC B1 ;  /* 0x0000000000017941 */ /* 0x000fea0003800000 */
.L_x_145:
        /* <DEDUP_REMOVED lines=9> */
.L_x_148:
[----:B------:R-:W-:Y:S05]  /*59d0*/  BSYNC B1 ;  /* 0x0000000000017941 */ /* 0x000fea0003800000 */
.L_x_147:
        /* <DEDUP_REMOVED lines=9> */
.L_x_150:
[----:B------:R-:W-:Y:S05]  /*5a70*/  BSYNC B1 ;  /* 0x0000000000017941 */ /* 0x000fea0003800000 */
.L_x_149:
        /* <DEDUP_REMOVED lines=9> */
.L_x_152:
[----:B------:R-:W-:Y:S05]  /*5b10*/  BSYNC B1 ;  /* 0x0000000000017941 */ /* 0x000fea0003800000 */
.L_x_151:
        /* <DEDUP_REMOVED lines=10> */
.L_x_154:
[----:B------:R-:W-:Y:S05]  /*5bc0*/  BSYNC B1 ;  /* 0x0000000000017941 */ /* 0x000fea0003800000 */
.L_x_153:
        /* <DEDUP_REMOVED lines=10> */
.L_x_156:
[----:B------:R-:W-:Y:S05]  /*5c70*/  BSYNC B1 ;  /* 0x0000000000017941 */ /* 0x000fea0003800000 */
.L_x_155:
        /* <DEDUP_REMOVED lines=9> */
.L_x_158:
[----:B------:R-:W-:Y:S05]  /*5d10*/  BSYNC B1 ;  /* 0x0000000000017941 */ /* 0x000fea0003800000 */
.L_x_157:
        /* <DEDUP_REMOVED lines=9> */
.L_x_160:
[----:B------:R-:W-:Y:S05]  /*5db0*/  BSYNC B1 ;  /* 0x0000000000017941 */ /* 0x000fea0003800000 */
.L_x_159:
        /* <DEDUP_REMOVED lines=10> */
.L_x_162:
[----:B------:R-:W-:Y:S05]  /*5e60*/  BSYNC B1 ;  /* 0x0000000000017941 */ /* 0x000fea0003800000 */
.L_x_161:
        /* <DEDUP_REMOVED lines=10> */
.L_x_164:
[----:B------:R-:W-:Y:S05]  /*5f10*/  BSYNC B1 ;  /* 0x0000000000017941 */ /* 0x000fea0003800000 */
.L_x_163:
        /* <DEDUP_REMOVED lines=9> */
.L_x_166:
[----:B------:R-:W-:Y:S05]  /*5fb0*/  BSYNC B1 ;  /* 0x0000000000017941 */ /* 0x000fea0003800000 */
.L_x_165:
        /* <DEDUP_REMOVED lines=9> */
.L_x_168:
[----:B------:R-:W-:Y:S05]  /*6050*/  BSYNC B1 ;  /* 0x0000000000017941 */ /* 0x000fea0003800000 */
.L_x_167:
        /* <DEDUP_REMOVED lines=9> */
.L_x_170:
[----:B------:R-:W-:Y:S05]  /*60f0*/  BSYNC B1 ;  /* 0x0000000000017941 */ /* 0x000fea0003800000 */
.L_x_169:
        /* <DEDUP_REMOVED lines=9> */
.L_x_172:
[----:B------:R-:W-:Y:S05]  /*6190*/  BSYNC B1 ;  /* 0x0000000000017941 */ /* 0x000fea0003800000 */
.L_x_171:
        /* <DEDUP_REMOVED lines=9> */
.L_x_174:
[----:B------:R-:W-:Y:S05]  /*6230*/  BSYNC B1 ;  /* 0x0000000000017941 */ /* 0x000fea0003800000 */
.L_x_173:
        /* <DEDUP_REMOVED lines=9> */
.L_x_176:
[----:B------:R-:W-:Y:S05]  /*62d0*/  BSYNC B1 ;  /* 0x0000000000017941 */ /* 0x000fea0003800000 */
.L_x_175:
        /* <DEDUP_REMOVED lines=9> */
.L_x_178:
[----:B------:R-:W-:Y:S05]  /*6370*/  BSYNC B1 ;  /* 0x0000000000017941 */ /* 0x000fea0003800000 */
.L_x_177:
        /* <DEDUP_REMOVED lines=9> */
.L_x_180:
[----:B------:R-:W-:Y:S05]  /*6410*/  BSYNC B1 ;  /* 0x0000000000017941 */ /* 0x000fea0003800000 */
.L_x_179:
        /* <DEDUP_REMOVED lines=9> */
.L_x_182:
[----:B------:R-:W-:Y:S05]  /*64b0*/  BSYNC B1 ;  /* 0x0000000000017941 */ /* 0x000fea0003800000 */
.L_x_181:
        /* <DEDUP_REMOVED lines=9> */
.L_x_184:
[----:B------:R-:W-:Y:S05]  /*6550*/  BSYNC B1 ;  /* 0x0000000000017941 */ /* 0x000fea0003800000 */
.L_x_183:
        /* <DEDUP_REMOVED lines=10> */
.L_x_186:
[----:B------:R-:W-:Y:S05]  /*6600*/  BSYNC B1 ;  /* 0x0000000000017941 */ /* 0x000fea0003800000 */
.L_x_185:
        /* <DEDUP_REMOVED lines=10> */
.L_x_188:
[----:B------:R-:W-:Y:S05]  /*66b0*/  BSYNC B1 ;  /* 0x0000000000017941 */ /* 0x000fea0003800000 */
.L_x_187:
        /* <DEDUP_REMOVED lines=9> */
.L_x_190:
[----:B------:R-:W-:Y:S05]  /*6750*/  BSYNC B1 ;  /* 0x0000000000017941 */ /* 0x000fea0003800000 */
.L_x_189:
        /* <DEDUP_REMOVED lines=9> */
.L_x_192:
[----:B------:R-:W-:Y:S05]  /*67f0*/  BSYNC B1 ;  /* 0x0000000000017941 */ /* 0x000fea0003800000 */
.L_x_191:
        /* <DEDUP_REMOVED lines=10> */
.L_x_194:
[----:B------:R-:W-:Y:S05]  /*68a0*/  BSYNC B1 ;  /* 0x0000000000017941 */ /* 0x000fea0003800000 */
.L_x_193:
        /* <DEDUP_REMOVED lines=10> */
.L_x_196:
[----:B------:R-:W-:Y:S05]  /*6950*/  BSYNC B1 ;  /* 0x0000000000017941 */ /* 0x000fea0003800000 */
.L_x_195:
        /* <DEDUP_REMOVED lines=9> */
.L_x_198:
[----:B------:R-:W-:Y:S05]  /*69f0*/  BSYNC B1 ;  /* 0x0000000000017941 */ /* 0x000fea0003800000 */
.L_x_197:
        /* <DEDUP_REMOVED lines=9> */
.L_x_200:
[----:B------:R-:W-:Y:S05]  /*6a90*/  BSYNC B1 ;  /* 0x0000000000017941 */ /* 0x000fea0003800000 */
.L_x_199:
        /* <DEDUP_REMOVED lines=9> */
.L_x_202:
[----:B------:R-:W-:Y:S05]  /*6b30*/  BSYNC B1 ;  /* 0x0000000000017941 */ /* 0x000fea0003800000 */
.L_x_201:
        /* <DEDUP_REMOVED lines=9> */
.L_x_204:
[----:B------:R-:W-:Y:S05]  /*6bd0*/  BSYNC B1 ;  /* 0x0000000000017941 */ /* 0x000fea0003800000 */
.L_x_203:
        /* <DEDUP_REMOVED lines=9> */
.L_x_206:
[----:B------:R-:W-:Y:S05]  /*6c70*/  BSYNC B1 ;  /* 0x0000000000017941 */ /* 0x000fea0003800000 */
.L_x_205:
        /* <DEDUP_REMOVED lines=9> */
.L_x_208:
[----:B------:R-:W-:Y:S05]  /*6d10*/  BSYNC B1 ;  /* 0x0000000000017941 */ /* 0x000fea0003800000 */
.L_x_207:
        /* <DEDUP_REMOVED lines=9> */
.L_x_210:
[----:B------:R-:W-:Y:S05]  /*6db0*/  BSYNC B1 ;  /* 0x0000000000017941 */ /* 0x000fea0003800000 */
.L_x_209:
        /* <DEDUP_REMOVED lines=9> */
.L_x_212:
[----:B------:R-:W-:Y:S05]  /*6e50*/  BSYNC B1 ;  /* 0x0000000000017941 */ /* 0x000fea0003800000 */
.L_x_211:
        /* <DEDUP_REMOVED lines=9> */
.L_x_214:
[----:B------:R-:W-:Y:S05]  /*6ef0*/  BSYNC B1 ;  /* 0x0000000000017941 */ /* 0x000fea0003800000 */
.L_x_213:
        /* <DEDUP_REMOVED lines=9> */
.L_x_216:
[----:B------:R-:W-:Y:S05]  /*6f90*/  BSYNC B1 ;  /* 0x0000000000017941 */ /* 0x000fea0003800000 */
.L_x_215:
        /* <DEDUP_REMOVED lines=10> */
.L_x_218:
[----:B------:R-:W-:Y:S05]  /*7040*/  BSYNC B1 ;  /* 0x0000000000017941 */ /* 0x000fea0003800000 */
.L_x_217:
        /* <DEDUP_REMOVED lines=10> */
.L_x_220:
[----:B------:R-:W-:Y:S05]  /*70f0*/  BSYNC B1 ;  /* 0x0000000000017941 */ /* 0x000fea0003800000 */
.L_x_219:
        /* <DEDUP_REMOVED lines=9> */
.L_x_222:
[----:B------:R-:W-:Y:S05]  /*7190*/  BSYNC B1 ;  /* 0x0000000000017941 */ /* 0x000fea0003800000 */
.L_x_221:
        /* <DEDUP_REMOVED lines=9> */
.L_x_224:
[----:B------:R-:W-:Y:S05]  /*7230*/  BSYNC B1 ;  /* 0x0000000000017941 */ /* 0x000fea0003800000 */
.L_x_223:
        /* <DEDUP_REMOVED lines=10> */
.L_x_226:
[----:B------:R-:W-:Y:S05]  /*72e0*/  BSYNC B1 ;  /* 0x0000000000017941 */ /* 0x000fea0003800000 */
.L_x_225:
        /* <DEDUP_REMOVED lines=10> */
.L_x_228:
[----:B------:R-:W-:Y:S05]  /*7390*/  BSYNC B1 ;  /* 0x0000000000017941 */ /* 0x000fea0003800000 */
.L_x_227:
        /* <DEDUP_REMOVED lines=9> */
.L_x_230:
[----:B------:R-:W-:Y:S05]  /*7430*/  BSYNC B1 ;  /* 0x0000000000017941 */ /* 0x000fea0003800000 */
.L_x_229:
        /* <DEDUP_REMOVED lines=9> */
.L_x_232:
[----:B------:R-:W-:Y:S05]  /*74d0*/  BSYNC B1 ;  /* 0x0000000000017941 */ /* 0x000fea0003800000 */
.L_x_231:
        /* <DEDUP_REMOVED lines=9> */
.L_x_234:
[----:B------:R-:W-:Y:S05]  /*7570*/  BSYNC B1 ;  /* 0x0000000000017941 */ /* 0x000fea0003800000 */
.L_x_233:
        /* <DEDUP_REMOVED lines=9> */
.L_x_236:
[----:B------:R-:W-:Y:S05]  /*7610*/  BSYNC B1 ;  /* 0x0000000000017941 */ /* 0x000fea0003800000 */
.L_x_235:
        /* <DEDUP_REMOVED lines=9> */
.L_x_238:
[----:B------:R-:W-:Y:S05]  /*76b0*/  BSYNC B1 ;  /* 0x0000000000017941 */ /* 0x000fea0003800000 */
.L_x_237:
        /* <DEDUP_REMOVED lines=9> */
.L_x_240:
[----:B------:R-:W-:Y:S05]  /*7750*/  BSYNC B1 ;  /* 0x0000000000017941 */ /* 0x000fea0003800000 */
.L_x_239:
        /* <DEDUP_REMOVED lines=9> */
.L_x_242:
[----:B------:R-:W-:Y:S05]  /*77f0*/  BSYNC B1 ;  /* 0x0000000000017941 */ /* 0x000fea0003800000 */
.L_x_241:
        /* <DEDUP_REMOVED lines=9> */
.L_x_244:
[----:B------:R-:W-:Y:S05]  /*7890*/  BSYNC B1 ;  /* 0x0000000000017941 */ /* 0x000fea0003800000 */
.L_x_243:
        /* <DEDUP_REMOVED lines=9> */
.L_x_246:
[----:B------:R-:W-:Y:S05]  /*7930*/  BSYNC B1 ;  /* 0x0000000000017941 */ /* 0x000fea0003800000 */
.L_x_245:
        /* <DEDUP_REMOVED lines=9> */
.L_x_248:
[----:B------:R-:W-:Y:S05]  /*79d0*/  BSYNC B1 ;  /* 0x0000000000017941 */ /* 0x000fea0003800000 */
.L_x_247:
        /* <DEDUP_REMOVED lines=10> */
.L_x_250:
[----:B------:R-:W-:Y:S05]  /*7a80*/  BSYNC B1 ;  /* 0x0000000000017941 */ /* 0x000fea0003800000 */
.L_x_249:
        /* <DEDUP_REMOVED lines=10> */
.L_x_252:
[----:B------:R-:W-:Y:S05]  /*7b30*/  BSYNC B1 ;  /* 0x0000000000017941 */ /* 0x000fea0003800000 */
.L_x_251:
        /* <DEDUP_REMOVED lines=9> */
.L_x_254:
[----:B------:R-:W-:Y:S05]  /*7bd0*/  BSYNC B1 ;  /* 0x0000000000017941 */ /* 0x000fea0003800000 */
.L_x_253:
        /* <DEDUP_REMOVED lines=9> */
.L_x_256:
[----:B------:R-:W-:Y:S05]  /*7c70*/  BSYNC B1 ;  /* 0x0000000000017941 */ /* 0x000fea0003800000 */
.L_x_255:
        /* <DEDUP_REMOVED lines=10> */
.L_x_258:
[----:B------:R-:W-:Y:S05]  /*7d20*/  BSYNC B1 ;  /* 0x0000000000017941 */ /* 0x000fea0003800000 */
.L_x_257:
        /* <DEDUP_REMOVED lines=10> */
.L_x_260:
[----:B------:R-:W-:Y:S05]  /*7dd0*/  BSYNC B1 ;  /* 0x0000000000017941 */ /* 0x000fea0003800000 */
.L_x_259:
        /* <DEDUP_REMOVED lines=9> */
.L_x_262:
[----:B------:R-:W-:Y:S05]  /*7e70*/  BSYNC B1 ;  /* 0x0000000000017941 */ /* 0x000fea0003800000 */
.L_x_261:
        /* <DEDUP_REMOVED lines=9> */
.L_x_264:
[----:B------:R-:W-:Y:S05]  /*7f10*/  BSYNC B1 ;  /* 0x0000000000017941 */ /* 0x000fea0003800000 */
.L_x_263:
        /* <DEDUP_REMOVED lines=9> */
.L_x_266:
[----:B------:R-:W-:Y:S05]  /*7fb0*/  BSYNC B1 ;  /* 0x0000000000017941 */ /* 0x000fea0003800000 */
.L_x_265:
        /* <DEDUP_REMOVED lines=9> */
.L_x_268:
[----:B------:R-:W-:Y:S05]  /*8050*/  BSYNC B1 ;  /* 0x0000000000017941 */ /* 0x000fea0003800000 */
.L_x_267:
        /* <DEDUP_REMOVED lines=9> */
.L_x_270:
[----:B------:R-:W-:Y:S05]  /*80f0*/  BSYNC B1 ;  /* 0x0000000000017941 */ /* 0x000fea0003800000 */
.L_x_269:
        /* <DEDUP_REMOVED lines=9> */
.L_x_272:
[----:B------:R-:W-:Y:S05]  /*8190*/  BSYNC B1 ;  /* 0x0000000000017941 */ /* 0x000fea0003800000 */
.L_x_271:
        /* <DEDUP_REMOVED lines=9> */
.L_x_274:
[----:B------:R-:W-:Y:S05]  /*8230*/  BSYNC B1 ;  /* 0x0000000000017941 */ /* 0x000fea0003800000 */
.L_x_273:
        /* <DEDUP_REMOVED lines=9> */
.L_x_276:
[----:B------:R-:W-:Y:S05]  /*82d0*/  BSYNC B1 ;  /* 0x0000000000017941 */ /* 0x000fea0003800000 */
.L_x_275:
        /* <DEDUP_REMOVED lines=9> */
.L_x_278:
[----:B------:R-:W-:Y:S05]  /*8370*/  BSYNC B1 ;  /* 0x0000000000017941 */ /* 0x000fea0003800000 */
.L_x_277:
        /* <DEDUP_REMOVED lines=9> */
.L_x_280:
[----:B------:R-:W-:Y:S05]  /*8410*/  BSYNC B1 ;  /* 0x0000000000017941 */ /* 0x000fea0003800000 */
.L_x_279:
        /* <DEDUP_REMOVED lines=10> */
.L_x_282:
[----:B------:R-:W-:Y:S05]  /*84c0*/  BSYNC B1 ;  /* 0x0000000000017941 */ /* 0x000fea0003800000 */
.L_x_281:
        /* <DEDUP_REMOVED lines=10> */
.L_x_284:
[----:B------:R-:W-:Y:S05]  /*8570*/  BSYNC B1 ;  /* 0x0000000000017941 */ /* 0x000fea0003800000 */
.L_x_283:
        /* <DEDUP_REMOVED lines=9> */
.L_x_286:
[----:B------:R-:W-:Y:S05]  /*8610*/  BSYNC B1 ;  /* 0x0000000000017941 */ /* 0x000fea0003800000 */
.L_x_285:
        /* <DEDUP_REMOVED lines=9> */
.L_x_288:
[----:B------:R-:W-:Y:S05]  /*86b0*/  BSYNC B1 ;  /* 0x0000000000017941 */ /* 0x000fea0003800000 */
.L_x_287:
        /* <DEDUP_REMOVED lines=10> */
.L_x_290:
[----:B------:R-:W-:Y:S05]  /*8760*/  BSYNC B1 ;  /* 0x0000000000017941 */ /* 0x000fea0003800000 */
.L_x_289:
        /* <DEDUP_REMOVED lines=10> */
.L_x_292:
[----:B------:R-:W-:Y:S05]  /*8810*/  BSYNC B1 ;  /* 0x0000000000017941 */ /* 0x000fea0003800000 */
.L_x_291:
        /* <DEDUP_REMOVED lines=9> */
.L_x_294:
[----:B------:R-:W-:Y:S05]  /*88b0*/  BSYNC B1 ;  /* 0x0000000000017941 */ /* 0x000fea0003800000 */
.L_x_293:
        /* <DEDUP_REMOVED lines=9> */
.L_x_296:
[----:B------:R-:W-:Y:S05]  /*8950*/  BSYNC B1 ;  /* 0x0000000000017941 */ /* 0x000fea0003800000 */
.L_x_295:
        /* <DEDUP_REMOVED lines=9> */
.L_x_298:
[----:B------:R-:W-:Y:S05]  /*89f0*/  BSYNC B1 ;  /* 0x0000000000017941 */ /* 0x000fea0003800000 */
.L_x_297:
        /* <DEDUP_REMOVED lines=9> */
.L_x_300:
[----:B------:R-:W-:Y:S05]  /*8a90*/  BSYNC B1 ;  /* 0x0000000000017941 */ /* 0x000fea0003800000 */
.L_x_299:
        /* <DEDUP_REMOVED lines=9> */
.L_x_302:
[----:B------:R-:W-:Y:S05]  /*8b30*/  BSYNC B1 ;  /* 0x0000000000017941 */ /* 0x000fea0003800000 */
.L_x_301:
        /* <DEDUP_REMOVED lines=9> */
.L_x_304:
[----:B------:R-:W-:Y:S05]  /*8bd0*/  BSYNC B1 ;  /* 0x0000000000017941 */ /* 0x000fea0003800000 */
.L_x_303:
        /* <DEDUP_REMOVED lines=9> */
.L_x_306:
[----:B------:R-:W-:Y:S05]  /*8c70*/  BSYNC B1 ;  /* 0x0000000000017941 */ /* 0x000fea0003800000 */
.L_x_305:
        /* <DEDUP_REMOVED lines=9> */
.L_x_308:
[----:B------:R-:W-:Y:S05]  /*8d10*/  BSYNC B1 ;  /* 0x0000000000017941 */ /* 0x000fea0003800000 */
.L_x_307:
        /* <DEDUP_REMOVED lines=9> */
.L_x_310:
[----:B------:R-:W-:Y:S05]  /*8db0*/  BSYNC B1 ;  /* 0x0000000000017941 */ /* 0x000fea0003800000 */
.L_x_309:
        /* <DEDUP_REMOVED lines=9> */
.L_x_312:
[----:B------:R-:W-:Y:S05]  /*8e50*/  BSYNC B1 ;  /* 0x0000000000017941 */ /* 0x000fea0003800000 */
.L_x_311:
        /* <DEDUP_REMOVED lines=10> */
.L_x_314:
[----:B------:R-:W-:Y:S05]  /*8f00*/  BSYNC B1 ;  /* 0x0000000000017941 */ /* 0x000fea0003800000 */
.L_x_313:
        /* <DEDUP_REMOVED lines=10> */
.L_x_316:
[----:B------:R-:W-:Y:S05]  /*8fb0*/  BSYNC B1 ;  /* 0x0000000000017941 */ /* 0x000fea0003800000 */
.L_x_315:
        /* <DEDUP_REMOVED lines=9> */
.L_x_318:
[----:B------:R-:W-:Y:S05]  /*9050*/  BSYNC B1 ;  /* 0x0000000000017941 */ /* 0x000fea0003800000 */
.L_x_317:
        /* <DEDUP_REMOVED lines=9> */
.L_x_320:
[----:B------:R-:W-:Y:S05]  /*90f0*/  BSYNC B1 ;  /* 0x0000000000017941 */ /* 0x000fea0003800000 */
.L_x_319:
        /* <DEDUP_REMOVED lines=10> */
.L_x_322:
[----:B------:R-:W-:Y:S05]  /*91a0*/  BSYNC B1 ;  /* 0x0000000000017941 */ /* 0x000fea0003800000 */
.L_x_321:
        /* <DEDUP_REMOVED lines=10> */
.L_x_324:
[----:B------:R-:W-:Y:S05]  /*9250*/  BSYNC B1 ;  /* 0x0000000000017941 */ /* 0x000fea0003800000 */
.L_x_323:
        /* <DEDUP_REMOVED lines=9> */
.L_x_326:
[----:B------:R-:W-:Y:S05]  /*92f0*/  BSYNC B1 ;  /* 0x0000000000017941 */ /* 0x000fea0003800000 */
.L_x_325:
        /* <DEDUP_REMOVED lines=9> */
.L_x_328:
[----:B------:R-:W-:Y:S05]  /*9390*/  BSYNC B1 ;  /* 0x0000000000017941 */ /* 0x000fea0003800000 */
.L_x_327:
        /* <DEDUP_REMOVED lines=9> */
.L_x_330:
[----:B------:R-:W-:Y:S05]  /*9430*/  BSYNC B1 ;  /* 0x0000000000017941 */ /* 0x000fea0003800000 */
.L_x_329:
        /* <DEDUP_REMOVED lines=9> */
.L_x_332:
[----:B------:R-:W-:Y:S05]  /*94d0*/  BSYNC B1 ;  /* 0x0000000000017941 */ /* 0x000fea0003800000 */
.L_x_331:
        /* <DEDUP_REMOVED lines=9> */
.L_x_334:
[----:B------:R-:W-:Y:S05]  /*9570*/  BSYNC B1 ;  /* 0x0000000000017941 */ /* 0x000fea0003800000 */
.L_x_333:
        /* <DEDUP_REMOVED lines=9> */
.L_x_336:
[----:B------:R-:W-:Y:S05]  /*9610*/  BSYNC B1 ;  /* 0x0000000000017941 */ /* 0x000fea0003800000 */
.L_x_335:
        /* <DEDUP_REMOVED lines=9> */
.L_x_338:
[----:B------:R-:W-:Y:S05]  /*96b0*/  BSYNC B1 ;  /* 0x0000000000017941 */ /* 0x000fea0003800000 */
.L_x_337:
        /* <DEDUP_REMOVED lines=9> */
.L_x_340:
[----:B------:R-:W-:Y:S05]  /*9750*/  BSYNC B1 ;  /* 0x0000000000017941 */ /* 0x000fea0003800000 */
.L_x_339:
        /* <DEDUP_REMOVED lines=9> */
.L_x_342:
[----:B------:R-:W-:Y:S05]  /*97f0*/  BSYNC B1 ;  /* 0x0000000000017941 */ /* 0x000fea0003800000 */
.L_x_341:
        /* <DEDUP_REMOVED lines=9> */
.L_x_344:
[----:B------:R-:W-:Y:S05]  /*9890*/  BSYNC B1 ;  /* 0x0000000000017941 */ /* 0x000fea0003800000 */
.L_x_343:
        /* <DEDUP_REMOVED lines=10> */
.L_x_346:
[----:B------:R-:W-:Y:S05]  /*9940*/  BSYNC B1 ;  /* 0x0000000000017941 */ /* 0x000fea0003800000 */
.L_x_345:
        /* <DEDUP_REMOVED lines=10> */
.L_x_348:
[----:B------:R-:W-:Y:S05]  /*99f0*/  BSYNC B1 ;  /* 0x0000000000017941 */ /* 0x000fea0003800000 */
.L_x_347:
        /* <DEDUP_REMOVED lines=9> */
.L_x_350:
[----:B------:R-:W-:Y:S05]  /*9a90*/  BSYNC B1 ;  /* 0x0000000000017941 */ /* 0x000fea0003800000 */
.L_x_349:
        /* <DEDUP_REMOVED lines=9> */
.L_x_352:
[----:B------:R-:W-:Y:S05]  /*9b30*/  BSYNC B1 ;  /* 0x0000000000017941 */ /* 0x000fea0003800000 */
.L_x_351:
        /* <DEDUP_REMOVED lines=10> */
.L_x_354:
[----:B------:R-:W-:Y:S05]  /*9be0*/  BSYNC B1 ;  /* 0x0000000000017941 */ /* 0x000fea0003800000 */
.L_x_353:
        /* <DEDUP_REMOVED lines=10> */
.L_x_356:
[----:B------:R-:W-:Y:S05]  /*9c90*/  BSYNC B1 ;  /* 0x0000000000017941 */ /* 0x000fea0003800000 */
.L_x_355:
        /* <DEDUP_REMOVED lines=9> */
.L_x_358:
[----:B------:R-:W-:Y:S05]  /*9d30*/  BSYNC B1 ;  /* 0x0000000000017941 */ /* 0x000fea0003800000 */
.L_x_357:
        /* <DEDUP_REMOVED lines=9> */
.L_x_360:
[----:B------:R-:W-:Y:S05]  /*9dd0*/  BSYNC B1 ;  /* 0x0000000000017941 */ /* 0x000fea0003800000 */
.L_x_359:
        /* <DEDUP_REMOVED lines=9> */
.L_x_362:
[----:B------:R-:W-:Y:S05]  /*9e70*/  BSYNC B1 ;  /* 0x0000000000017941 */ /* 0x000fea0003800000 */
.L_x_361:
        /* <DEDUP_REMOVED lines=9> */
.L_x_364:
[----:B------:R-:W-:Y:S05]  /*9f10*/  BSYNC B1 ;  /* 0x0000000000017941 */ /* 0x000fea0003800000 */
.L_x_363:
        /* <DEDUP_REMOVED lines=9> */
.L_x_366:
[----:B------:R-:W-:Y:S05]  /*9fb0*/  BSYNC B1 ;  /* 0x0000000000017941 */ /* 0x000fea0003800000 */
.L_x_365:
        /* <DEDUP_REMOVED lines=9> */
.L_x_368:
[----:B------:R-:W-:Y:S05]  /*a050*/  BSYNC B1 ;  /* 0x0000000000017941 */ /* 0x000fea0003800000 */
.L_x_367:
        /* <DEDUP_REMOVED lines=9> */
.L_x_370:
[----:B------:R-:W-:Y:S05]  /*a0f0*/  BSYNC B1 ;  /* 0x0000000000017941 */ /* 0x000fea0003800000 */
.L_x_369:
        /* <DEDUP_REMOVED lines=9> */
.L_x_372:
[----:B------:R-:W-:Y:S05]  /*a190*/  BSYNC B1 ;  /* 0x0000000000017941 */ /* 0x000fea0003800000 */
.L_x_371:
        /* <DEDUP_REMOVED lines=9> */
.L_x_374:
[----:B------:R-:W-:Y:S05]  /*a230*/  BSYNC B1 ;  /* 0x0000000000017941 */ /* 0x000fea0003800000 */
.L_x_373:
        /* <DEDUP_REMOVED lines=9> */
.L_x_376:
[----:B------:R-:W-:Y:S05]  /*a2d0*/  BSYNC B1 ;  /* 0x0000000000017941 */ /* 0x000fea0003800000 */
.L_x_375:
[----:B------:R-:W-:Y:S05]  /*a2e0*/  @!P0 BRA `(.L_x_377) ;  /* 0x0000003000088947 */ /* 0x000fea0003800000 */
[----:B-----5:R-:W-:-:S04]  /*a2f0*/  IMAD.U32 R10, R10, 0x10000, RZ ;  /* 0x000100000a0a7824 */ /* 0x020fc800078e00ff */
[----:B------:R-:W-:-:S04]  /*a300*/  FMUL R10, R10, R23 ;  /* 0x000000170a0a7220 */ /* 0x000fc80000400000 */
[----:B------:R-:W-:-:S05]  /*a310*/  FFMA R10, R31, R200, R10 ;  /* 0x000000c81f0a7223 */ /* 0x000fca000000000a */
[----:B------:R-:W-:-:S05]  /*a320*/  F2FP.BF16.F32.PACK_AB R10, RZ, R10 ;  /* 0x0000000aff0a723e */ /* 0x000fca00000010ff */
[----:B------:R0:W-:Y:S01]  /*a330*/  STG.E.U16 desc[UR54][R6.64+0x152], R10 ;  /* 0x0001520a06007986 */ /* 0x0001e2000c101536 */
[----:B------:R-:W-:Y:S05]  /*a340*/  BRA `(.L_x_377) ;  /* 0x0000002c00f07947 */ /* 0x000fea0003800000 */
.L_x_30:
[----:B------:R-:W-:Y:S01]  /*a350*/  ULDC.64 UR4, c[0x0][0x5c0] ;  /* 0x0001700000047ab9 */ /* 0x000fe20000000a00 */
[-C--:B------:R-:W-:Y:S01]  /*a360*/  FMUL R192, R192, R200.reuse ;  /* 0x000000c8c0c07220 */ /* 0x080fe20000400000 */
[----:B------:R-:W-:Y:S01]  /*a370*/  LEA R4, P2, R12, UR4, 0x1 ;  /* 0x000000040c047c11 */ /* 0x000fe2000f8408ff */
[----:B------:R-:W-:Y:S01]  /*a380*/  IMAD.SHL.U32 R11, R206, 0x10, RZ ;  /* 0x00000010ce0b7824 */ /* 0x000fe200078e00ff */
[----:B------:R-:W-:Y:S01]  /*a390*/  ISETP.GT.AND P3, PT, R3, 0x1, PT ;  /* 0x000000010300780c */ /* 0x000fe20003f64270 */
[----:B------:R-:W-:Y:S01]  /*a3a0*/  FMUL R193, R193, R200 ;  /* 0x000000c8c1c17220 */ /* 0x000fe20000400000 */
[----:B------:R-:W-:Y:S01]  /*a3b0*/  F2FP.BF16.F32.PACK_AB R192, RZ, R192 ;  /* 0x000000c0ffc0723e */ /* 0x000fe200000010ff */
[-C--:B------:R-:W-:Y:S01]  /*a3c0*/  FMUL R195, R195, R200.reuse ;  /* 0x000000c8c3c37220 */ /* 0x080fe20000400000 */
[----:B------:R-:W-:Y:S01]  /*a3d0*/  LEA.HI.X R5, R12, UR5, R201, 0x1, P2 ;  /* 0x000000050c057c11 */ /* 0x000fe200090f0cc9 */
[-C--:B------:R-:W-:Y:S01]  /*a3e0*/  FMUL R194, R194, R200.reuse ;  /* 0x000000c8c2c27220 */ /* 0x080fe20000400000 */
[----:B------:R-:W-:Y:S01]  /*a3f0*/  ISETP.GT.AND P2, PT, R0, RZ, P3 ;  /* 0x000000ff0000720c */ /* 0x000fe20001f44270 */
[-C--:B------:R-:W-:Y:S01]  /*a400*/  FMUL R197, R197, R200.reuse ;  /* 0x000000c8c5c57220 */ /* 0x080fe20000400000 */
[----:B------:R-:W-:Y:S01]  /*a410*/  SHF.L.U64.HI R9, R206, 0x4, R207 ;  /* 0x00000004ce097819 */ /* 0x000fe200000102cf */
[----:B------:R-:W-:Y:S01]  /*a420*/  @P1 STG.E.U16 desc[UR54][R4.64], R192 ;  /* 0x000000c004001986 */ /* 0x000fe2000c101536 */
[----:B------:R-:W-:Y:S01]  /*a430*/  ISETP.GT.AND P1, PT, R0, 0x8, P3 ;  /* 0x000000080000780c */ /* 0x000fe20001f24270 */
[----:B------:R-:W-:Y:S01]  /*a440*/  FMUL R196, R196, R200 ;  /* 0x000000c8c4c47220 */ /* 0x000fe20000400000 */
[----:B------:R-:W-:Y:S01]  /*a450*/  IADD3 R6, P4, R11, R4, RZ ;  /* 0x000000040b067210 */ /* 0x000fe20007f9e0ff */
[-C--:B------:R-:W-:Y:S01]  /*a460*/  FMUL R199, R199, R200.reuse ;  /* 0x000000c8c7c77220 */ /* 0x080fe20000400000 */
[----:B------:R-:W-:Y:S01]  /*a470*/  ISETP.GT.AND P5, PT, R0, 0x8, P0 ;  /* 0x000000080000780c */ /* 0x000fe200007a4270 */
[-C--:B------:R-:W-:Y:S01]  /*a480*/  FMUL R198, R198, R200.reuse ;  /* 0x000000c8c6c67220 */ /* 0x080fe20000400000 */
[----:B------:R-:W-:Y:S01]  /*a490*/  F2FP.BF16.F32.PACK_AB R193, RZ, R193 ;  /* 0x000000c1ffc1723e */ /* 0x000fe200000010ff */
[----:B------:R-:W-:Y:S01]  /*a4a0*/  IMAD.X R7, R9, 0x1, R5, P4 ;  /* 0x0000000109077824 */ /* 0x000fe200020e0605 */
[----:B------:R-:W-:Y:S01]  /*a4b0*/  F2FP.BF16.F32.PACK_AB R195, RZ, R195 ;  /* 0x000000c3ffc3723e */ /* 0x000fe200000010ff */
[----:B------:R-:W-:Y:S01]  /*a4c0*/  FMUL R184, R184, R200 ;  /* 0x000000c8b8b87220 */ /* 0x000fe20000400000 */
[----:B------:R-:W-:Y:S01]  /*a4d0*/  F2FP.BF16.F32.PACK_AB R194, RZ, R194 ;  /* 0x000000c2ffc2723e */ /* 0x000fe200000010ff */
[----:B------:R-:W-:Y:S01]  /*a4e0*/  @P2 STG.E.U16 desc[UR54][R4.64+0x2], R193 ;  /* 0x000002c104002986 */ /* 0x000fe2000c101536 */
[----:B------:R-:W-:Y:S01]  /*a4f0*/  ISETP.GT.AND P2, PT, R3, 0x8, PT ;  /* 0x000000080300780c */ /* 0x000fe20003f44270 */
[----:B------:R-:W-:Y:S01]  /*a500*/  FMUL R185, R185, R200 ;  /* 0x000000c8b9b97220 */ /* 0x000fe20000400000 */
[----:B------:R-:W-:Y:S01]  /*a510*/  F2FP.BF16.F32.PACK_AB R197, RZ, R197 ;  /* 0x000000c5ffc5723e */ /* 0x000fe200000010ff */
[----:B------:R-:W-:Y:S01]  /*a520*/  @P1 STG.E.U16 desc[UR54][R6.64+0x2], R195 ;  /* 0x000002c306001986 */ /* 0x000fe2000c101536 */
[----:B------:R-:W-:Y:S01]  /*a530*/  ISETP.GT.AND P1, PT, R3, 0x9, PT ;  /* 0x000000090300780c */ /* 0x000fe20003f24270 */
[----:B------:R-:W-:Y:S01]  /*a540*/  IMAD R207, R207, 0xf0, RZ ;  /* 0x000000f0cfcf7824 */ /* 0x000fe200078e02ff */
[----:B------:R-:W-:Y:S01]  /*a550*/  F2FP.BF16.F32.PACK_AB R196, RZ, R196 ;  /* 0x000000c4ffc4723e */ /* 0x000fe200000010ff */
[----:B------:R-:W-:Y:S01]  /*a560*/  @P5 STG.E.U16 desc[UR54][R6.64], R194 ;  /* 0x000000c206005986 */ /* 0x000fe2000c101536 */
[----:B------:R-:W-:Y:S01]  /*a570*/  ISETP.GT.AND P4, PT, R0, RZ, P1 ;  /* 0x000000ff0000720c */ /* 0x000fe20000f84270 */
[----:B------:R-:W-:Y:S01]  /*a580*/  IMAD.WIDE.U32 R14, R206, 0xf0, R6 ;  /* 0x000000f0ce0e7825 */ /* 0x000fe200078e0006 */
[----:B------:R-:W-:-:S03]  /*a590*/  ISETP.GT.AND P5, PT, R0, RZ, P2 ;  /* 0x000000ff0000720c */ /* 0x000fc600017a4270 */
[----:B------:R-:W-:Y:S01]  /*a5a0*/  FMUL R186, R186, R200 ;  /* 0x000000c8baba7220 */ /* 0x000fe20000400000 */
[----:B------:R-:W-:Y:S01]  /*a5b0*/  F2FP.BF16.F32.PACK_AB R199, RZ, R199 ;  /* 0x000000c7ffc7723e */ /* 0x000fe200000010ff */
[----:B------:R-:W-:Y:S01]  /*a5c0*/  IMAD.IADD R15, R207, 0x1, R15 ;  /* 0x00000001cf0f7824 */ /* 0x000fe200078e020f */
[----:B------:R-:W-:Y:S01]  /*a5d0*/  F2FP.BF16.F32.PACK_AB R198, RZ, R198 ;  /* 0x000000c6ffc6723e */ /* 0x000fe200000010ff */
[----:B------:R-:W-:Y:S01]  /*a5e0*/  FMUL R187, R187, R200 ;  /* 0x000000c8bbbb7220 */ /* 0x000fe20000400000 */
[----:B------:R-:W-:Y:S01]  /*a5f0*/  F2FP.BF16.F32.PACK_AB R184, RZ, R184 ;  /* 0x000000b8ffb8723e */ /* 0x000fe200000010ff */
[-C--:B------:R-:W-:Y:S01]  /*a600*/  FMUL R188, R188, R200.reuse ;  /* 0x000000c8bcbc7220 */ /* 0x080fe20000400000 */
[----:B------:R-:W-:Y:S01]  /*a610*/  F2FP.BF16.F32.PACK_AB R185, RZ, R185 ;  /* 0x000000b9ffb9723e */ /* 0x000fe200000010ff */
[----:B------:R-:W-:Y:S01]  /*a620*/  FMUL R189, R189, R200 ;  /* 0x000000c8bdbd7220 */ /* 0x000fe20000400000 */
[----:B------:R-:W-:Y:S01]  /*a630*/  F2FP.BF16.F32.PACK_AB R186, RZ, R186 ;  /* 0x000000baffba723e */ /* 0x000fe200000010ff */
[----:B------:R-:W-:Y:S01]  /*a640*/  @P4 STG.E.U16 desc[UR54][R4.64+0x12], R197 ;  /* 0x000012c504004986 */ /* 0x000fe2000c101536 */
[----:B------:R-:W-:Y:S01]  /*a650*/  ISETP.GT.AND P4, PT, R0, 0x8, P1 ;  /* 0x000000080000780c */ /* 0x000fe20000f84270 */
[-C--:B------:R-:W-:Y:S01]  /*a660*/  FMUL R190, R190, R200.reuse ;  /* 0x000000c8bebe7220 */ /* 0x080fe20000400000 */
[----:B------:R-:W-:Y:S01]  /*a670*/  F2FP.BF16.F32.PACK_AB R187, RZ, R187 ;  /* 0x000000bbffbb723e */ /* 0x000fe200000010ff */
[----:B------:R-:W-:Y:S01]  /*a680*/  @P5 STG.E.U16 desc[UR54][R4.64+0x10], R196 ;  /* 0x000010c404005986 */ /* 0x000fe2000c101536 */
[----:B------:R-:W-:Y:S01]  /*a690*/  ISETP.GT.AND P5, PT, R0, 0x8, P2 ;  /* 0x000000080000780c */ /* 0x000fe200017a4270 */
[----:B------:R-:W-:Y:S01]  /*a6a0*/  FMUL R191, R191, R200 ;  /* 0x000000c8bfbf7220 */ /* 0x000fe20000400000 */
[----:B------:R-:W-:Y:S01]  /*a6b0*/  F2FP.BF16.F32.PACK_AB R188, RZ, R188 ;  /* 0x000000bcffbc723e */ /* 0x000fe200000010ff */
[-C--:B------:R-:W-:Y:S01]  /*a6c0*/  FMUL R177, R177, R200.reuse ;  /* 0x000000c8b1b17220 */ /* 0x080fe20000400000 */
[----:B------:R-:W-:Y:S01]  /*a6d0*/  F2FP.BF16.F32.PACK_AB R189, RZ, R189 ;  /* 0x000000bdffbd723e */ /* 0x000fe200000010ff */
[----:B------:R-:W-:Y:S01]  /*a6e0*/  FMUL R176, R176, R200 ;  /* 0x000000c8b0b07220 */ /* 0x000fe20000400000 */
[----:B------:R-:W-:Y:S01]  /*a6f0*/  F2FP.BF16.F32.PACK_AB R190, RZ, R190 ;  /* 0x000000beffbe723e */ /* 0x000fe200000010ff */
[-C--:B------:R-:W-:Y:S01]  /*a700*/  FMUL R178, R178, R200.reuse ;  /* 0x000000c8b2b27220 */ /* 0x080fe20000400000 */
[----:B------:R-:W-:Y:S01]  /*a710*/  F2FP.BF16.F32.PACK_AB R191, RZ, R191 ;  /* 0x000000bfffbf723e */ /* 0x000fe200000010ff */
[----:B------:R-:W-:Y:S01]  /*a720*/  @P4 STG.E.U16 desc[UR54][R6.64+0x12], R199 ;  /* 0x000012c706004986 */ /* 0x000fe2000c101536 */
[C---:B------:R-:W-:Y:S01]  /*a730*/  ISETP.GT.AND P4, PT, R0.reuse, 0x80, P0 ;  /* 0x000000800000780c */ /* 0x040fe20000784270 */
[-C--:B------:R-:W-:Y:S01]  /*a740*/  FMUL R179, R179, R200.reuse ;  /* 0x000000c8b3b37220 */ /* 0x080fe20000400000 */
[C---:B------:R-:W-:Y:S01]  /*a750*/  ISETP.GT.AND P0, PT, R0.reuse, 0x88, P0 ;  /* 0x000000880000780c */ /* 0x040fe20000704270 */
[----:B------:R-:W-:Y:S01]  /*a760*/  @P5 STG.E.U16 desc[UR54][R6.64+0x10], R198 ;  /* 0x000010c606005986 */ /* 0x000fe2000c101536 */
[----:B------:R-:W-:Y:S01]  /*a770*/  ISETP.GT.AND P5, PT, R0, 0x80, P3 ;  /* 0x000000800000780c */ /* 0x000fe20001fa4270 */
[-C--:B------:R-:W-:Y:S01]  /*a780*/  FMUL R180, R180, R200.reuse ;  /* 0x000000c8b4b47220 */ /* 0x080fe20000400000 */
[----:B------:R-:W-:Y:S01]  /*a790*/  ISETP.GT.AND P3, PT, R0, 0x88, P3 ;  /* 0x000000880000780c */ /* 0x000fe20001f64270 */
[-C--:B------:R-:W-:Y:S01]  /*a7a0*/  FMUL R181, R181, R200.reuse ;  /* 0x000000c8b5b57220 */ /* 0x080fe20000400000 */
[----:B------:R-:W-:Y:S01]  /*a7b0*/  F2FP.BF16.F32.PACK_AB R177, RZ, R177 ;  /* 0x000000b1ffb1723e */ /* 0x000fe200000010ff */
[----:B------:R-:W-:Y:S01]  /*a7c0*/  FMUL R182, R182, R200 ;  /* 0x000000c8b6b67220 */ /* 0x000fe20000400000 */
[----:B------:R-:W-:Y:S01]  /*a7d0*/  F2FP.BF16.F32.PACK_AB R176, RZ, R176 ;  /* 0x000000b0ffb0723e */ /* 0x000fe200000010ff */
[----:B------:R-:W-:Y:S01]  /*a7e0*/  FMUL R183, R183, R200 ;  /* 0x000000c8b7b77220 */ /* 0x000fe20000400000 */
[----:B------:R-:W-:Y:S01]  /*a7f0*/  F2FP.BF16.F32.PACK_AB R178, RZ, R178 ;  /* 0x000000b2ffb2723e */ /* 0x000fe200000010ff */
[----:B------:R-:W-:Y:S01]  /*a800*/  @P4 STG.E.U16 desc[UR54][R14.64], R184 ;  /* 0x000000b80e004986 */ /* 0x000fe2000c101536 */
[----:B------:R-:W-:Y:S01]  /*a810*/  IADD3 R12, P4, R11, R14, RZ ;  /* 0x0000000e0b0c7210 */ /* 0x000fe20007f9e0ff */
[-C--:B------:R-:W-:Y:S01]  /*a820*/  FMUL R168, R168, R200.reuse ;  /* 0x000000c8a8a87220 */ /* 0x080fe20000400000 */
[----:B------:R-:W-:Y:S01]  /*a830*/  F2FP.BF16.F32.PACK_AB R179, RZ, R179 ;  /* 0x000000b3ffb3723e */ /* 0x000fe200000010ff */
[----:B------:R-:W-:Y:S01]  /*a840*/  @P5 STG.E.U16 desc[UR54][R14.64+0x2], R185 ;  /* 0x000002b90e005986 */ /* 0x000fe2000c101536 */
[C---:B------:R-:W-:Y:S01]  /*a850*/  ISETP.GT.AND P5, PT, R0.reuse, 0x80, P2 ;  /* 0x000000800000780c */ /* 0x040fe200017a4270 */
[--C-:B------:R-:W-:Y:S01]  /*a860*/  IMAD.X R13, R9, 0x1, R15.reuse, P4 ;  /* 0x00000001090d7824 */ /* 0x100fe200020e060f */
[C---:B------:R-:W-:Y:S01]  /*a870*/  ISETP.GT.AND P4, PT, R0.reuse, 0x80, P1 ;  /* 0x000000800000780c */ /* 0x040fe20000f84270 */
[-C--:B------:R-:W-:Y:S01]  /*a880*/  FMUL R169, R169, R200.reuse ;  /* 0x000000c8a9a97220 */ /* 0x080fe20000400000 */
[----:B------:R-:W-:Y:S01]  /*a890*/  ISETP.GT.AND P1, PT, R0, 0x88, P1 ;  /* 0x000000880000780c */ /* 0x000fe20000f24270 */
[-C--:B------:R-:W-:Y:S01]  /*a8a0*/  FMUL R170, R170, R200.reuse ;  /* 0x000000c8aaaa7220 */ /* 0x080fe20000400000 */
[----:B------:R-:W-:Y:S01]  /*a8b0*/  @P0 STG.E.U16 desc[UR54][R12.64], R186 ;  /* 0x000000ba0c000986 */ /* 0x000fe2000c101536 */
[----:B------:R-:W-:Y:S01]  /*a8c0*/  ISETP.GT.AND P0, PT, R3, 0x11, PT ;  /* 0x000000110300780c */ /* 0x000fe20003f04270 */
[----:B------:R-:W-:Y:S01]  /*a8d0*/  FMUL R171, R171, R200 ;  /* 0x000000c8abab7220 */ /* 0x000fe20000400000 */
[----:B------:R-:W-:Y:S01]  /*a8e0*/  F2FP.BF16.F32.PACK_AB R180, RZ, R180 ;  /* 0x000000b4ffb4723e */ /* 0x000fe200000010ff */
[----:B------:R-:W-:Y:S01]  /*a8f0*/  @P3 STG.E.U16 desc[UR54][R12.64+0x2], R187 ;  /* 0x000002bb0c003986 */ /* 0x000fe2000c101536 */
[----:B------:R-:W-:Y:S01]  /*a900*/  ISETP.GT.AND P3, PT, R0, 0x88, P2 ;  /* 0x000000880000780c */ /* 0x000fe20001764270 */
[-C--:B------:R-:W-:Y:S01]  /*a910*/  FMUL R172, R172, R200.reuse ;  /* 0x000000c8acac7220 */ /* 0x080fe20000400000 */
[----:B------:R-:W-:Y:S01]  /*a920*/  @P5 IMAD.MOV.U32 R20, RZ, RZ, R14 ;  /* 0x000000ffff145224 */ /* 0x000fe200078e000e */
[----:B------:R-:W-:Y:S01]  /*a930*/  ISETP.GT.AND P2, PT, R3, 0x10, PT ;  /* 0x000000100300780c */ /* 0x000fe20003f44270 */
[----:B------:R-:W-:Y:S01]  /*a940*/  @P5 IMAD.MOV.U32 R21, RZ, RZ, R15 ;  /* 0x000000ffff155224 */ /* 0x000fe200078e000f */
[----:B------:R-:W-:Y:S01]  /*a950*/  F2FP.BF16.F32.PACK_AB R181, RZ, R181 ;  /* 0x000000b5ffb5723e */ /* 0x000fe200000010ff */
[----:B------:R-:W-:Y:S01]  /*a960*/  FMUL R173, R173, R200 ;  /* 0x000000c8adad7220 */ /* 0x000fe20000400000 */
[----:B------:R-:W-:Y:S01]  /*a970*/  F2FP.BF16.F32.PACK_AB R182, RZ, R182 ;  /* 0x000000b6ffb6723e */ /* 0x000fe200000010ff */
[-C--:B------:R-:W-:Y:S01]  /*a980*/  FMUL R175, R175, R200.reuse ;  /* 0x000000c8afaf7220 */ /* 0x080fe20000400000 */
[----:B------:R-:W-:Y:S01]  /*a990*/  @P5 STG.E.U16 desc[UR54][R20.64+0x10], R188 ;  /* 0x000010bc14005986 */ /* 0x000fe2000c101536 */
[----:B------:R-:W-:Y:S01]  /*a9a0*/  ISETP.GT.AND P5, PT, R0, RZ, P0 ;  /* 0x000000ff0000720c */ /* 0x000fe200007a4270 */
[-C--:B------:R-:W-:Y:S01]  /*a9b0*/  FMUL R174, R174, R200.reuse ;  /* 0x000000c8aeae7220 */ /* 0x080fe20000400000 */
[----:B------:R-:W-:Y:S01]  /*a9c0*/  F2FP.BF16.F32.PACK_AB R183, RZ, R183 ;  /* 0x000000b7ffb7723e */ /* 0x000fe200000010ff */
[----:B------:R-:W-:Y:S01]  /*a9d0*/  @P4 STG.E.U16 desc[UR54][R14.64+0x12], R189 ;  /* 0x000012bd0e004986 */ /* 0x000fe2000c101536 */
[----:B------:R-:W-:Y:S01]  /*a9e0*/  ISETP.GT.AND P4, PT, R0, RZ, P2 ;  /* 0x000000ff0000720c */ /* 0x000fe20001784270 */
[----:B------:R-:W-:Y:S01]  /*a9f0*/  FMUL R160, R160, R200 ;  /* 0x000000c8a0a07220 */ /* 0x000fe20000400000 */
[----:B------:R-:W-:Y:S01]  /*aa00*/  F2FP.BF16.F32.PACK_AB R168, RZ, R168 ;  /* 0x000000a8ffa8723e */ /* 0x000fe200000010ff */
[----:B------:R-:W-:Y:S01]  /*aa10*/  @P3 STG.E.U16 desc[UR54][R12.64+0x10], R190 ;  /* 0x000010be0c003986 */ /* 0x000fe2000c101536 */
[C---:B------:R-:W-:Y:S01]  /*aa20*/  ISETP.GT.AND P3, PT, R0.reuse, 0x8, P2 ;  /* 0x000000080000780c */ /* 0x040fe20001764270 */
[-C--:B------:R-:W-:Y:S01]  /*aa30*/  FMUL R161, R161, R200.reuse ;  /* 0x000000c8a1a17220 */ /* 0x080fe20000400000 */
[----:B------:R-:W-:Y:S01]  /*aa40*/  F2FP.BF16.F32.PACK_AB R169, RZ, R169 ;  /* 0x000000a9ffa9723e */ /* 0x000fe200000010ff */
[----:B------:R0:W-:Y:S01]  /*aa50*/  @P1 STG.E.U16 desc[UR54][R12.64+0x12], R191 ;  /* 0x000012bf0c001986 */ /* 0x0001e2000c101536 */
[----:B------:R-:W-:Y:S01]  /*aa60*/  ISETP.GT.AND P1, PT, R3, 0x18, PT ;  /* 0x000000180300780c */ /* 0x000fe20003f24270 */
[----:B------:R-:W-:Y:S01]  /*aa70*/  FMUL R163, R163, R200 ;  /* 0x000000c8a3a37220 */ /* 0x000fe20000400000 */
[----:B------:R-:W-:Y:S01]  /*aa80*/  F2FP.BF16.F32.PACK_AB R170, RZ, R170 ;  /* 0x000000aaffaa723e */ /* 0x000fe200000010ff */
[----:B------:R1:W-:Y:S01]  /*aa90*/  @P5 STG.E.U16 desc[UR54][R4.64+0x22], R177 ;  /* 0x000022b104005986 */ /* 0x0003e2000c101536 */
[----:B------:R-:W-:Y:S01]  /*aaa0*/  ISETP.GT.AND P5, PT, R0, 0x8, P0 ;  /* 0x000000080000780c */ /* 0x000fe200007a4270 */
[-C--:B------:R-:W-:Y:S01]  /*aab0*/  FMUL R162, R162, R200.reuse ;  /* 0x000000c8a2a27220 */ /* 0x080fe20000400000 */
[----:B------:R-:W-:Y:S01]  /*aac0*/  F2FP.BF16.F32.PACK_AB R171, RZ, R171 ;  /* 0x000000abffab723e */ /* 0x000fe200000010ff */
[----:B------:R1:W-:Y:S01]  /*aad0*/  @P4 STG.E.U16 desc[UR54][R4.64+0x20], R176 ;  /* 0x000020b004004986 */ /* 0x0003e2000c101536 */
[----:B------:R-:W-:Y:S01]  /*aae0*/  ISETP.GT.AND P4, PT, R0, RZ, P1 ;  /* 0x000000ff0000720c */ /* 0x000fe20000f84270 */
[----:B------:R-:W-:Y:S01]  /*aaf0*/  FMUL R164, R164, R200 ;  /* 0x000000c8a4a47220 */ /* 0x000fe20000400000 */
[----:B------:R-:W-:Y:S01]  /*ab00*/  F2FP.BF16.F32.PACK_AB R172, RZ, R172 ;  /* 0x000000acffac723e */ /* 0x000fe200000010ff */
[----:B------:R1:W-:Y:S01]  /*ab10*/  @P3 STG.E.U16 desc[UR54][R6.64+0x20], R178 ;  /* 0x000020b206003986 */ /* 0x0003e2000c101536 */
[----:B------:R-:W-:Y:S01]  /*ab20*/  ISETP.GT.AND P3, PT, R3, 0x19, PT ;  /* 0x000000190300780c */ /* 0x000fe20003f64270 */
[----:B0-----:R-:W-:Y:S01]  /*ab30*/  IMAD.WIDE.U32 R12, R206, 0xf0, R6 ;  /* 0x000000f0ce0c7825 */ /* 0x001fe200078e0006 */
[----:B------:R-:W-:-:S03]  /*ab40*/  F2FP.BF16.F32.PACK_AB R173, RZ, R173 ;  /* 0x000000adffad723e */ /* 0x000fc600000010ff */
[----:B------:R-:W-:Y:S01]  /*ab50*/  FMUL R165, R165, R200 ;  /* 0x000000c8a5a57220 */ /* 0x000fe20000400000 */
[----:B------:R-:W-:Y:S01]  /*ab60*/  F2FP.BF16.F32.PACK_AB R175, RZ, R175 ;  /* 0x000000afffaf723e */ /* 0x000fe200000010ff */
[----:B------:R1:W-:Y:S01]  /*ab70*/  @P5 STG.E.U16 desc[UR54][R6.64+0x22], R179 ;  /* 0x000022b306005986 */ /* 0x0003e2000c101536 */
[C---:B------:R-:W-:Y:S01]  /*ab80*/  ISETP.GT.AND P5, PT, R0.reuse, RZ, P3 ;  /* 0x000000ff0000720c */ /* 0x040fe20001fa4270 */
[----:B------:R-:W-:Y:S01]  /*ab90*/  IMAD.IADD R13, R207, 0x1, R13 ;  /* 0x00000001cf0d7824 */ /* 0x000fe200078e020d */
[----:B------:R-:W-:Y:S01]  /*aba0*/  F2FP.BF16.F32.PACK_AB R174, RZ, R174 ;  /* 0x000000aeffae723e */ /* 0x000fe200000010ff */
[----:B------:R1:W-:Y:S01]  /*abb0*/  @P4 STG.E.U16 desc[UR54][R4.64+0x30], R180 ;  /* 0x000030b404004986 */ /* 0x0003e2000c101536 */
[----:B------:R-:W-:Y:S01]  /*abc0*/  ISETP.GT.AND P4, PT, R0, 0x8, P1 ;  /* 0x000000080000780c */ /* 0x000fe20000f84270 */
[----:B------:R-:W-:Y:S01]  /*abd0*/  FMUL R166, R166, R200 ;  /* 0x000000c8a6a67220 */ /* 0x000fe20000400000 */
[----:B------:R-:W-:Y:S01]  /*abe0*/  F2FP.BF16.F32.PACK_AB R160, RZ, R160 ;  /* 0x000000a0ffa0723e */ /* 0x000fe200000010ff */
[-C--:B------:R-:W-:Y:S01]  /*abf0*/  FMUL R167, R167, R200.reuse ;  /* 0x000000c8a7a77220 */ /* 0x080fe20000400000 */
[----:B------:R-:W-:Y:S01]  /*ac00*/  F2FP.BF16.F32.PACK_AB R161, RZ, R161 ;  /* 0x000000a1ffa1723e */ /* 0x000fe200000010ff */
[-C--:B------:R-:W-:Y:S01]  /*ac10*/  FMUL R152, R152, R200.reuse ;  /* 0x000000c898987220 */ /* 0x080fe20000400000 */
[----:B------:R-:W-:Y:S01]  /*ac20*/  F2FP.BF16.F32.PACK_AB R163, RZ, R163 ;  /* 0x000000a3ffa3723e */ /* 0x000fe200000010ff */
[----:B------:R-:W-:Y:S01]  /*ac30*/  FMUL R153, R153, R200 ;  /* 0x000000c899997220 */ /* 0x000fe20000400000 */
[----:B------:R-:W-:Y:S01]  /*ac40*/  F2FP.BF16.F32.PACK_AB R162, RZ, R162 ;  /* 0x000000a2ffa2723e */ /* 0x000fe200000010ff */
[----:B------:R1:W-:Y:S01]  /*ac50*/  @P5 STG.E.U16 desc[UR54][R4.64+0x32], R181 ;  /* 0x000032b504005986 */ /* 0x0003e2000c101536 */
[----:B------:R-:W-:Y:S01]  /*ac60*/  ISETP.GT.AND P5, PT, R0, 0x8, P3 ;  /* 0x000000080000780c */ /* 0x000fe20001fa4270 */
[----:B------:R-:W-:Y:S01]  /*ac70*/  FMUL R154, R154, R200 ;  /* 0x000000c89a9a7220 */ /* 0x000fe20000400000 */
[----:B------:R-:W-:Y:S01]  /*ac80*/  F2FP.BF16.F32.PACK_AB R164, RZ, R164 ;  /* 0x000000a4ffa4723e */ /* 0x000fe200000010ff */
[----:B------:R1:W-:Y:S01]  /*ac90*/  @P4 STG.E.U16 desc[UR54][R6.64+0x30], R182 ;  /* 0x000030b606004986 */ /* 0x0003e2000c101536 */
[C---:B------:R-:W-:Y:S01]  /*aca0*/  ISETP.GT.AND P4, PT, R0.reuse, 0x80, P2 ;  /* 0x000000800000780c */ /* 0x040fe20001784270 */
        /* <DEDUP_REMOVED lines=8> */
[----:B------:R1:W-:Y:S01]  /*ad30*/  @P5 STG.E.U16 desc[UR54][R6.64+0x32], R183 ;  /* 0x000032b706005986 */ /* 0x0003e2000c101536 */
[----:B------:R-:W-:Y:S01]  /*ad40*/  IADD3 R8, P5, R11, R12, RZ ;  /* 0x0000000c0b087210 */ /* 0x000fe20007fbe0ff */
[----:B------:R-:W-:Y:S01]  /*ad50*/  FMUL R159, R159, R200 ;  /* 0x000000c89f9f7220 */ /* 0x000fe20000400000 */
[----:B------:R-:W-:Y:S01]  /*ad60*/  F2FP.BF16.F32.PACK_AB R152, RZ, R152 ;  /* 0x00000098ff98723e */ /* 0x000fe200000010ff */
[----:B------:R1:W-:Y:S01]  /*ad70*/  @P4 STG.E.U16 desc[UR54][R12.64+0x20], R168 ;  /* 0x000020a80c004986 */ /* 0x0003e2000c101536 */
[C---:B------:R-:W-:Y:S01]  /*ad80*/  ISETP.GT.AND P4, PT, R0.reuse, 0x80, P0 ;  /* 0x000000800000780c */ /* 0x040fe20000784270 */
[----:B------:R-:W-:Y:S01]  /*ad90*/  IMAD.X R9, R9, 0x1, R13, P5 ;  /* 0x0000000109097824 */ /* 0x000fe200028e060d */
[----:B------:R-:W-:Y:S01]  /*ada0*/  ISETP.GT.AND P0, PT, R0, 0x88, P0 ;  /* 0x000000880000780c */ /* 0x000fe20000704270 */
[-C--:B------:R-:W-:Y:S01]  /*adb0*/  FMUL R144, R144, R200.reuse ;  /* 0x000000c890907220 */ /* 0x080fe20000400000 */
[----:B------:R-:W-:Y:S01]  /*adc0*/  F2FP.BF16.F32.PACK_AB R153, RZ, R153 ;  /* 0x00000099ff99723e */ /* 0x000fe200000010ff */
        /* <DEDUP_REMOVED lines=9> */
[C---:B------:R-:W-:Y:S01]  /*ae60*/  ISETP.GT.AND P4, PT, R0.reuse, 0x80, P1 ;  /* 0x000000800000780c */ /* 0x040fe20000f84270 */
[-C--:B------:R-:W-:Y:S01]  /*ae70*/  FMUL R149, R149, R200.reuse ;  /* 0x000000c895957220 */ /* 0x080fe20000400000 */
[C---:B------:R-:W-:Y:S01]  /*ae80*/  ISETP.GT.AND P1, PT, R0.reuse, 0x88, P1 ;  /* 0x000000880000780c */ /* 0x040fe20000f24270 */
[----:B------:R1:W-:Y:S01]  /*ae90*/  @P2 STG.E.U16 desc[UR54][R8.64+0x20], R170 ;  /* 0x000020aa08002986 */ /* 0x0003e2000c101536 */
[----:B------:R-:W-:Y:S01]  /*aea0*/  ISETP.GT.AND P2, PT, R0, 0x80, P3 ;  /* 0x000000800000780c */ /* 0x000fe20001f44270 */
[----:B------:R-:W-:Y:S01]  /*aeb0*/  FMUL R150, R150, R200 ;  /* 0x000000c896967220 */ /* 0x000fe20000400000 */
[----:B------:R-:W-:Y:S01]  /*aec0*/  ISETP.GT.AND P3, PT, R0, 0x88, P3 ;  /* 0x000000880000780c */ /* 0x000fe20001f64270 */
[----:B------:R1:W-:Y:S01]  /*aed0*/  @P0 STG.E.U16 desc[UR54][R8.64+0x22], R171 ;  /* 0x000022ab08000986 */ /* 0x0003e2000c101536 */
[----:B------:R-:W-:Y:S01]  /*aee0*/  F2FP.BF16.F32.PACK_AB R158, RZ, R158 ;  /* 0x0000009eff9e723e */ /* 0x000fe200000010ff */
[-C--:B------:R-:W-:Y:S01]  /*aef0*/  FMUL R151, R151, R200.reuse ;  /* 0x000000c897977220 */ /* 0x080fe20000400000 */
[----:B------:R-:W-:Y:S01]  /*af00*/  F2FP.BF16.F32.PACK_AB R159, RZ, R159 ;  /* 0x0000009fff9f723e */ /* 0x000fe200000010ff */
[----:B------:R-:W-:Y:S01]  /*af10*/  FMUL R136, R136, R200 ;  /* 0x000000c888887220 */ /* 0x000fe20000400000 */
[----:B------:R-:W-:Y:S01]  /*af20*/  F2FP.BF16.F32.PACK_AB R144, RZ, R144 ;  /* 0x00000090ff90723e */ /* 0x000fe200000010ff */
[----:B------:R1:W-:Y:S01]  /*af30*/  @P4 STG.E.U16 desc[UR54][R12.64+0x30], R172 ;  /* 0x000030ac0c004986 */ /* 0x0003e2000c101536 */
[----:B------:R-:W-:Y:S01]  /*af40*/  F2FP.BF16.F32.PACK_AB R145, RZ, R145 ;  /* 0x00000091ff91723e */ /* 0x000fe200000010ff */
[-C--:B------:R-:W-:Y:S01]  /*af50*/  FMUL R137, R137, R200.reuse ;  /* 0x000000c889897220 */ /* 0x080fe20000400000 */
[----:B------:R-:W-:Y:S01]  /*af60*/  F2FP.BF16.F32.PACK_AB R147, RZ, R147 ;  /* 0x00000093ff93723e */ /* 0x000fe200000010ff */
[----:B------:R1:W-:Y:S01]  /*af70*/  @P2 STG.E.U16 desc[UR54][R12.64+0x32], R173 ;  /* 0x000032ad0c002986 */ /* 0x0003e2000c101536 */
[C---:B------:R-:W-:Y:S01]  /*af80*/  ISETP.GT.AND P2, PT, R3.reuse, 0x21, PT ;  /* 0x000000210300780c */ /* 0x040fe20003f44270 */
[----:B------:R-:W-:Y:S01]  /*af90*/  FMUL R138, R138, R200 ;  /* 0x000000c88a8a7220 */ /* 0x000fe20000400000 */
[----:B------:R-:W-:Y:S01]  /*afa0*/  F2FP.BF16.F32.PACK_AB R146, RZ, R146 ;  /* 0x00000092ff92723e */ /* 0x000fe200000010ff */
[----:B------:R1:W-:Y:S01]  /*afb0*/  @P3 STG.E.U16 desc[UR54][R8.64+0x32], R175 ;  /* 0x000032af08003986 */ /* 0x0003e2000c101536 */
[----:B------:R-:W-:Y:S01]  /*afc0*/  ISETP.GT.AND P3, PT, R3, 0x20, PT ;  /* 0x000000200300780c */ /* 0x000fe20003f64270 */
[-C--:B------:R-:W-:Y:S01]  /*afd0*/  FMUL R139, R139, R200.reuse ;  /* 0x000000c88b8b7220 */ /* 0x080fe20000400000 */
[C---:B------:R-:W-:Y:S01]  /*afe0*/  ISETP.GT.AND P4, PT, R0.reuse, RZ, P2 ;  /* 0x000000ff0000720c */ /* 0x040fe20001784270 */
[----:B------:R1:W-:Y:S01]  /*aff0*/  @P1 STG.E.U16 desc[UR54][R8.64+0x30], R174 ;  /* 0x000030ae08001986 */ /* 0x0003e2000c101536 */
[C---:B------:R-:W-:Y:S01]  /*b000*/  ISETP.GT.AND P0, PT, R0.reuse, RZ, P3 ;  /* 0x000000ff0000720c */ /* 0x040fe20001f04270 */
[-C--:B------:R-:W-:Y:S01]  /*b010*/  FMUL R141, R141, R200.reuse ;  /* 0x000000c88d8d7220 */ /* 0x080fe20000400000 */
[----:B------:R-:W-:Y:S01]  /*b020*/  ISETP.GT.AND P1, PT, R0, 0x8, P2 ;  /* 0x000000080000780c */ /* 0x000fe20001724270 */
[-C--:B------:R-:W-:Y:S01]  /*b030*/  FMUL R140, R140, R200.reuse ;  /* 0x000000c88c8c7220 */ /* 0x080fe20000400000 */
[----:B------:R-:W-:Y:S01]  /*b040*/  ISETP.GT.AND P5, PT, R0, 0x8, P3 ;  /* 0x000000080000780c */ /* 0x000fe20001fa4270 */
[----:B------:R-:W-:Y:S01]  /*b050*/  FMUL R142, R142, R200 ;  /* 0x000000c88e8e7220 */ /* 0x000fe20000400000 */
[----:B------:R-:W-:Y:S01]  /*b060*/  F2FP.BF16.F32.PACK_AB R148, RZ, R148 ;  /* 0x00000094ff94723e */ /* 0x000fe200000010ff */
[-C--:B------:R-:W-:Y:S01]  /*b070*/  FMUL R143, R143, R200.reuse ;  /* 0x000000c88f8f7220 */ /* 0x080fe20000400000 */
[----:B------:R-:W-:Y:S01]  /*b080*/  F2FP.BF16.F32.PACK_AB R149, RZ, R149 ;  /* 0x00000095ff95723e */ /* 0x000fe200000010ff */
[----:B------:R-:W-:Y:S01]  /*b090*/  FMUL R128, R128, R200 ;  /* 0x000000c880807220 */ /* 0x000fe20000400000 */
[----:B------:R-:W-:Y:S01]  /*b0a0*/  F2FP.BF16.F32.PACK_AB R150, RZ, R150 ;  /* 0x00000096ff96723e */ /* 0x000fe200000010ff */
[----:B------:R1:W-:Y:S01]  /*b0b0*/  @P4 STG.E.U16 desc[UR54][R4.64+0x42], R161 ;  /* 0x000042a104004986 */ /* 0x0003e2000c101536 */
[----:B------:R-:W-:Y:S01]  /*b0c0*/  F2FP.BF16.F32.PACK_AB R151, RZ, R151 ;  /* 0x00000097ff97723e */ /* 0x000fe200000010ff */
[----:B------:R-:W-:Y:S01]  /*b0d0*/  FMUL R129, R129, R200 ;  /* 0x000000c881817220 */ /* 0x000fe20000400000 */
[----:B------:R-:W-:Y:S01]  /*b0e0*/  F2FP.BF16.F32.PACK_AB R136, RZ, R136 ;  /* 0x00000088ff88723e */ /* 0x000fe200000010ff */
[----:B------:R1:W-:Y:S01]  /*b0f0*/  @P0 STG.E.U16 desc[UR54][R4.64+0x40], R160 ;  /* 0x000040a004000986 */ /* 0x0003e2000c101536 */
[----:B------:R-:W-:Y:S01]  /*b100*/  ISETP.GT.AND P0, PT, R3, 0x28, PT ;  /* 0x000000280300780c */ /* 0x000fe20003f04270 */
[-C--:B------:R-:W-:Y:S01]  /*b110*/  FMUL R131, R131, R200.reuse ;  /* 0x000000c883837220 */ /* 0x080fe20000400000 */
[----:B------:R-:W-:Y:S01]  /*b120*/  F2FP.BF16.F32.PACK_AB R137, RZ, R137 ;  /* 0x00000089ff89723e */ /* 0x000fe200000010ff */
[----:B------:R1:W-:Y:S01]  /*b130*/  @P1 STG.E.U16 desc[UR54][R6.64+0x42], R163 ;  /* 0x000042a306001986 */ /* 0x0003e2000c101536 */
[----:B------:R-:W-:Y:S01]  /*b140*/  ISETP.GT.AND P1, PT, R3, 0x29, PT ;  /* 0x000000290300780c */ /* 0x000fe20003f24270 */
[----:B------:R-:W-:Y:S01]  /*b150*/  FMUL R130, R130, R200 ;  /* 0x000000c882827220 */ /* 0x000fe20000400000 */
[----:B------:R-:W-:Y:S01]  /*b160*/  F2FP.BF16.F32.PACK_AB R138, RZ, R138 ;  /* 0x0000008aff8a723e */ /* 0x000fe200000010ff */
[----:B------:R1:W-:Y:S01]  /*b170*/  @P5 STG.E.U16 desc[UR54][R6.64+0x40], R162 ;  /* 0x000040a206005986 */ /* 0x0003e2000c101536 */
[----:B------:R-:W-:Y:S01]  /*b180*/  ISETP.GT.AND P5, PT, R0, RZ, P0 ;  /* 0x000000ff0000720c */ /* 0x000fe200007a4270 */
[-C--:B------:R-:W-:Y:S01]  /*b190*/  FMUL R132, R132, R200.reuse ;  /* 0x000000c884847220 */ /* 0x080fe20000400000 */
[----:B------:R-:W-:Y:S01]  /*b1a0*/  ISETP.GT.AND P4, PT, R0, RZ, P1 ;  /* 0x000000ff0000720c */ /* 0x000fe20000f84270 */
[-C--:B------:R-:W-:Y:S01]  /*b1b0*/  FMUL R133, R133, R200.reuse ;  /* 0x000000c885857220 */ /* 0x080fe20000400000 */
[----:B------:R-:W-:Y:S01]  /*b1c0*/  F2FP.BF16.F32.PACK_AB R139, RZ, R139 ;  /* 0x0000008bff8b723e */ /* 0x000fe200000010ff */
[-C--:B------:R-:W-:Y:S01]  /*b1d0*/  FMUL R134, R134, R200.reuse ;  /* 0x000000c886867220 */ /* 0x080fe20000400000 */
[----:B------:R-:W-:Y:S01]  /*b1e0*/  F2FP.BF16.F32.PACK_AB R141, RZ, R141 ;  /* 0x0000008dff8d723e */ /* 0x000fe200000010ff */
[----:B------:R-:W-:Y:S01]  /*b1f0*/  FMUL R135, R135, R200 ;  /* 0x000000c887877220 */ /* 0x000fe20000400000 */
[----:B------:R-:W-:Y:S01]  /*b200*/  F2FP.BF16.F32.PACK_AB R140, RZ, R140 ;  /* 0x0000008cff8c723e */ /* 0x000fe200000010ff */
[----:B------:R-:W-:Y:S01]  /*b210*/  FMUL R120, R120, R200 ;  /* 0x000000c878787220 */ /* 0x000fe20000400000 */
[----:B------:R-:W-:Y:S01]  /*b220*/  F2FP.BF16.F32.PACK_AB R142, RZ, R142 ;  /* 0x0000008eff8e723e */ /* 0x000fe200000010ff */
[-C--:B------:R-:W-:Y:S01]  /*b230*/  FMUL R121, R121, R200.reuse ;  /* 0x000000c879797220 */ /* 0x080fe20000400000 */
[----:B------:R-:W-:Y:S01]  /*b240*/  F2FP.BF16.F32.PACK_AB R143, RZ, R143 ;  /* 0x0000008fff8f723e */ /* 0x000fe200000010ff */
[----:B------:R1:W-:Y:S01]  /*b250*/  @P5 STG.E.U16 desc[UR54][R4.64+0x50], R164 ;  /* 0x000050a404005986 */ /* 0x0003e2000c101536 */
[----:B------:R-:W-:Y:S01]  /*b260*/  ISETP.GT.AND P5, PT, R0, 0x8, P0 ;  /* 0x000000080000780c */ /* 0x000fe200007a4270 */
[----:B------:R-:W-:Y:S01]  /*b270*/  FMUL R122, R122, R200 ;  /* 0x000000c87a7a7220 */ /* 0x000fe20000400000 */
[----:B------:R-:W-:Y:S01]  /*b280*/  F2FP.BF16.F32.PACK_AB R128, RZ, R128 ;  /* 0x00000080ff80723e */ /* 0x000fe200000010ff */
[----:B------:R1:W-:Y:S01]  /*b290*/  @P4 STG.E.U16 desc[UR54][R4.64+0x52], R165 ;  /* 0x000052a504004986 */ /* 0x0003e2000c101536 */
[----:B------:R-:W-:Y:S01]  /*b2a0*/  ISETP.GT.AND P4, PT, R0, 0x8, P1 ;  /* 0x000000080000780c */ /* 0x000fe20000f84270 */
        /* <DEDUP_REMOVED lines=34> */
[----:B------:R1:W-:Y:S01]  /*b4d0*/  @P2 STG.E.U16 desc[UR54][R8.64+0x42], R155 ;  /* 0x0000429b08002986 */ /* 0x0003e2000c101536 */
[----:B------:R-:W-:Y:S01]  /*b4e0*/  ISETP.GT.AND P2, PT, R3, 0x31, PT ;  /* 0x000000310300780c */ /* 0x000fe20003f44270 */
[----:B------:R-:W-:Y:S01]  /*b4f0*/  FMUL R119, R119, R200 ;  /* 0x000000c877777220 */ /* 0x000fe20000400000 */
[----:B------:R-:W-:Y:S01]  /*b500*/  F2FP.BF16.F32.PACK_AB R122, RZ, R122 ;  /* 0x0000007aff7a723e */ /* 0x000fe200000010ff */
[-C--:B------:R-:W-:Y:S01]  /*b510*/  FMUL R104, R104, R200.reuse ;  /* 0x000000c868687220 */ /* 0x080fe20000400000 */
[----:B------:R-:W-:Y:S01]  /*b520*/  F2FP.BF16.F32.PACK_AB R123, RZ, R123 ;  /* 0x0000007bff7b723e */ /* 0x000fe200000010ff */
[----:B------:R1:W-:Y:S01]  /*b530*/  @P4 STG.E.U16 desc[UR54][R12.64+0x50], R156 ;  /* 0x0000509c0c004986 */ /* 0x0003e2000c101536 */
[----:B------:R-:W-:Y:S01]  /*b540*/  ISETP.GT.AND P4, PT, R0, RZ, P2 ;  /* 0x000000ff0000720c */ /* 0x000fe20001784270 */
[-C--:B------:R-:W-:Y:S01]  /*b550*/  FMUL R105, R105, R200.reuse ;  /* 0x000000c869697220 */ /* 0x080fe20000400000 */
[----:B------:R-:W-:Y:S01]  /*b560*/  F2FP.BF16.F32.PACK_AB R125, RZ, R125 ;  /* 0x0000007dff7d723e */ /* 0x000fe200000010ff */
[----:B------:R1:W-:Y:S01]  /*b570*/  @P3 STG.E.U16 desc[UR54][R12.64+0x52], R157 ;  /* 0x0000529d0c003986 */ /* 0x0003e2000c101536 */
[----:B------:R-:W-:Y:S01]  /*b580*/  ISETP.GT.AND P3, PT, R3, 0x30, PT ;  /* 0x000000300300780c */ /* 0x000fe20003f64270 */
[----:B------:R-:W-:Y:S01]  /*b590*/  FMUL R106, R106, R200 ;  /* 0x000000c86a6a7220 */ /* 0x000fe20000400000 */
[----:B------:R-:W-:Y:S01]  /*b5a0*/  F2FP.BF16.F32.PACK_AB R124, RZ, R124 ;  /* 0x0000007cff7c723e */ /* 0x000fe200000010ff */
[----:B------:R1:W-:Y:S01]  /*b5b0*/  @P0 STG.E.U16 desc[UR54][R8.64+0x50], R158 ;  /* 0x0000509e08000986 */ /* 0x0003e2000c101536 */
[C---:B------:R-:W-:Y:S01]  /*b5c0*/  ISETP.GT.AND P0, PT, R0.reuse, RZ, P3 ;  /* 0x000000ff0000720c */ /* 0x040fe20001f04270 */
[-C--:B------:R-:W-:Y:S01]  /*b5d0*/  FMUL R107, R107, R200.reuse ;  /* 0x000000c86b6b7220 */ /* 0x080fe20000400000 */
[C---:B------:R-:W-:Y:S01]  /*b5e0*/  ISETP.GT.AND P5, PT, R0.reuse, 0x8, P3 ;  /* 0x000000080000780c */ /* 0x040fe20001fa4270 */
[----:B------:R1:W-:Y:S01]  /*b5f0*/  @P1 STG.E.U16 desc[UR54][R8.64+0x52], R159 ;  /* 0x0000529f08001986 */ /* 0x0003e2000c101536 */
[----:B------:R-:W-:Y:S01]  /*b600*/  ISETP.GT.AND P1, PT, R0, 0x8, P2 ;  /* 0x000000080000780c */ /* 0x000fe20001724270 */
[----:B------:R-:W-:Y:S01]  /*b610*/  FMUL R109, R109, R200 ;  /* 0x000000c86d6d7220 */ /* 0x000fe20000400000 */
[----:B------:R-:W-:Y:S01]  /*b620*/  F2FP.BF16.F32.PACK_AB R126, RZ, R126 ;  /* 0x0000007eff7e723e */ /* 0x000fe200000010ff */
[----:B------:R1:W-:Y:S01]  /*b630*/  @P4 STG.E.U16 desc[UR54][R4.64+0x62], R145 ;  /* 0x0000629104004986 */ /* 0x0003e2000c101536 */
[----:B------:R-:W-:Y:S01]  /*b640*/  F2FP.BF16.F32.PACK_AB R127, RZ, R127 ;  /* 0x0000007fff7f723e */ /* 0x000fe200000010ff */
[----:B------:R-:W-:Y:S01]  /*b650*/  FMUL R108, R108, R200 ;  /* 0x000000c86c6c7220 */ /* 0x000fe20000400000 */
[----:B------:R-:W-:Y:S01]  /*b660*/  F2FP.BF16.F32.PACK_AB R112, RZ, R112 ;  /* 0x00000070ff70723e */ /* 0x000fe200000010ff */
[-C--:B------:R-:W-:Y:S01]  /*b670*/  FMUL R110, R110, R200.reuse ;  /* 0x000000c86e6e7220 */ /* 0x080fe20000400000 */
        /* <DEDUP_REMOVED lines=12> */
[----:B------:R-:W-:Y:S01]  /*b740*/  ISETP.GT.AND P4, PT, R0, RZ, P1 ;  /* 0x000000ff0000720c */ /* 0x000fe20000f84270 */
        /* <DEDUP_REMOVED lines=54> */
[----:B------:R-:W-:Y:S01]  /*bab0*/  FMUL R85, R85, R200 ;  /* 0x000000c855557220 */ /* 0x000fe20000400000 */
        /* <DEDUP_REMOVED lines=19> */
[-C--:B------:R-:W-:Y:S01]  /*bbf0*/  FMUL R74, R74, R200.reuse ;  /* 0x000000c84a4a7220 */ /* 0x080fe20000400000 */
        /* <DEDUP_REMOVED lines=9> */
[-C--:B------:R-:W-:Y:S01]  /*bc90*/  FMUL R76, R76, R200.reuse ;  /* 0x000000c84c4c7220 */ /* 0x080fe20000400000 */
[----:B------:R-:W-:Y:S01]  /*bca0*/  F2FP.BF16.F32.PACK_AB R93, RZ, R93 ;  /* 0x0000005dff5d723e */ /* 0x000fe200000010ff */
[----:B------:R1:W-:Y:S01]  /*bcb0*/  @P5 STG.E.U16 desc[UR54][R6.64+0x80], R130 ;  /* 0x0000808206005986 */ /* 0x0003e2000c101536 */
[----:B------:R-:W-:Y:S01]  /*bcc0*/  ISETP.GT.AND P5, PT, R0, RZ, P0 ;  /* 0x000000ff0000720c */ /* 0x000fe200007a4270 */
[-C--:B------:R-:W-:Y:S01]  /*bcd0*/  FMUL R78, R78, R200.reuse ;  /* 0x000000c84e4e7220 */ /* 0x080fe20000400000 */
[----:B------:R-:W-:Y:S01]  /*bce0*/  ISETP.GT.AND P4, PT, R0, RZ, P1 ;  /* 0x000000ff0000720c */ /* 0x000fe20000f84270 */
[----:B------:R-:W-:Y:S01]  /*bcf0*/  FMUL R79, R79, R200 ;  /* 0x000000c84f4f7220 */ /* 0x000fe20000400000 */
[----:B------:R-:W-:Y:S01]  /*bd00*/  F2FP.BF16.F32.PACK_AB R92, RZ, R92 ;  /* 0x0000005cff5c723e */ /* 0x000fe200000010ff */
        /* <DEDUP_REMOVED lines=8> */
[----:B------:R1:W-:Y:S01]  /*bd90*/  @P5 STG.E.U16 desc[UR54][R4.64+0x90], R132 ;  /* 0x0000908404005986 */ /* 0x0003e2000c101536 */
[----:B------:R-:W-:Y:S01]  /*bda0*/  ISETP.GT.AND P5, PT, R0, 0x8, P0 ;  /* 0x000000080000780c */ /* 0x000fe200007a4270 */
[-C--:B------:R-:W-:Y:S01]  /*bdb0*/  FMUL R68, R68, R200.reuse ;  /* 0x000000c844447220 */ /* 0x080fe20000400000 */
[----:B------:R-:W-:Y:S01]  /*bdc0*/  F2FP.BF16.F32.PACK_AB R83, RZ, R83 ;  /* 0x00000053ff53723e */ /* 0x000fe200000010ff */
[----:B------:R1:W-:Y:S01]  /*bdd0*/  @P4 STG.E.U16 desc[UR54][R4.64+0x92], R133 ;  /* 0x0000928504004986 */ /* 0x0003e2000c101536 */
[----:B------:R-:W-:Y:S01]  /*bde0*/  ISETP.GT.AND P4, PT, R0, 0x8, P1 ;  /* 0x000000080000780c */ /* 0x000fe20000f84270 */
        /* <DEDUP_REMOVED lines=33> */
[C---:B------:R-:W-:Y:S01]  /*c000*/  ISETP.GT.AND P1, PT, R0.reuse, 0x88, P1 ;  /* 0x000000880000780c */ /* 0x040fe20000f24270 */
[----:B------:R1:W-:Y:S01]  /*c010*/  @P2 STG.E.U16 desc[UR54][R8.64+0x82], R123 ;  /* 0x0000827b08002986 */ /* 0x0003e2000c101536 */
[----:B------:R-:W-:Y:S01]  /*c020*/  ISETP.GT.AND P2, PT, R3, 0x51, PT ;  /* 0x000000510300780c */ /* 0x000fe20003f44270 */
[-C--:B------:R-:W-:Y:S01]  /*c030*/  FMUL R49, R49, R200.reuse ;  /* 0x000000c831317220 */ /* 0x080fe20000400000 */
[----:B------:R-:W-:Y:S01]  /*c040*/  F2FP.BF16.F32.PACK_AB R77, RZ, R77 ;  /* 0x0000004dff4d723e */ /* 0x000fe200000010ff */
[----:B------:R-:W-:Y:S01]  /*c050*/  FMUL R51, R51, R200 ;  /* 0x000000c833337220 */ /* 0x000fe20000400000 */
[----:B------:R-:W-:Y:S01]  /*c060*/  F2FP.BF16.F32.PACK_AB R76, RZ, R76 ;  /* 0x0000004cff4c723e */ /* 0x000fe200000010ff */
[----:B------:R1:W-:Y:S01]  /*c070*/  @P4 STG.E.U16 desc[UR54][R12.64+0x90], R124 ;  /* 0x0000907c0c004986 */ /* 0x0003e2000c101536 */
[----:B------:R-:W-:Y:S01]  /*c080*/  ISETP.GT.AND P4, PT, R0, RZ, P2 ;  /* 0x000000ff0000720c */ /* 0x000fe20001784270 */
[----:B------:R-:W-:Y:S01]  /*c090*/  FMUL R50, R50, R200 ;  /* 0x000000c832327220 */ /* 0x000fe20000400000 */
[----:B------:R-:W-:Y:S01]  /*c0a0*/  F2FP.BF16.F32.PACK_AB R78, RZ, R78 ;  /* 0x0000004eff4e723e */ /* 0x000fe200000010ff */
[----:B------:R1:W-:Y:S01]  /*c0b0*/  @P3 STG.E.U16 desc[UR54][R12.64+0x92], R125 ;  /* 0x0000927d0c003986 */ /* 0x0003e2000c101536 */
[----:B------:R-:W-:Y:S01]  /*c0c0*/  ISETP.GT.AND P3, PT, R3, 0x50, PT ;  /* 0x000000500300780c */ /* 0x000fe20003f64270 */
[-C--:B------:R-:W-:Y:S01]  /*c0d0*/  FMUL R52, R52, R200.reuse ;  /* 0x000000c834347220 */ /* 0x080fe20000400000 */
        /* <DEDUP_REMOVED lines=54> */
[C---:B------:R-:W-:Y:S01]  /*c440*/  ISETP.GT.AND P3, PT, R0.reuse, 0x88, P3 ;  /* 0x000000880000780c */ /* 0x040fe20001f64270 */
[----:B------:R1:W-:Y:S01]  /*c450*/  @P4 STG.E.U16 desc[UR54][R6.64+0xb2], R119 ;  /* 0x0000b27706004986 */ /* 0x0003e2000c101536 */
[C---:B------:R-:W-:Y:S01]  /*c460*/  ISETP.GT.AND P4, PT, R0.reuse, 0x80, P2 ;  /* 0x000000800000780c */ /* 0x040fe20001784270 */
        /* <DEDUP_REMOVED lines=20> */
[----:B------:R1:W-:Y:S01]  /*c5b0*/  @P2 STG.E.U16 desc[UR54][R8.64+0xa2], R107 ;  /* 0x0000a26b08002986 */ /* 0x0003e2000c101536 */
[----:B------:R-:W-:Y:S01]  /*c5c0*/  ISETP.GT.AND P2, PT, R3, 0x61, PT ;  /* 0x000000610300780c */ /* 0x000fe20003f44270 */
[-C--:B------:R-:W-:Y:S01]  /*c5d0*/  FMUL R30, R30, R200.reuse ;  /* 0x000000c81e1e7220 */ /* 0x080fe20000400000 */
[----:B------:R-:W-:Y:S01]  /*c5e0*/  F2FP.BF16.F32.PACK_AB R53, RZ, R53 ;  /* 0x00000035ff35723e */ /* 0x000fe200000010ff */
[----:B------:R-:W-:Y:S01]  /*c5f0*/  FMUL R31, R31, R200 ;  /* 0x000000c81f1f7220 */ /* 0x000fe20000400000 */
[----:B------:R-:W-:Y:S01]  /*c600*/  F2FP.BF16.F32.PACK_AB R54, RZ, R54 ;  /* 0x00000036ff36723e */ /* 0x000fe200000010ff */
[----:B------:R1:W-:Y:S01]  /*c610*/  @P4 STG.E.U16 desc[UR54][R12.64+0xb0], R108 ;  /* 0x0000b06c0c004986 */ /* 0x0003e2000c101536 */
[----:B------:R-:W-:-:S02]  /*c620*/  ISETP.GT.AND P4, PT, R0, RZ, P2 ;  /* 0x000000ff0000720c */ /* 0x000fc40001784270 */
[----:B------:R-:W-:Y:S01]  /*c630*/  F2FP.BF16.F32.PACK_AB R55, RZ, R55 ;  /* 0x00000037ff37723e */ /* 0x000fe200000010ff */
[----:B------:R1:W-:Y:S01]  /*c640*/  @P3 STG.E.U16 desc[UR54][R12.64+0xb2], R109 ;  /* 0x0000b26d0c003986 */ /* 0x0003e2000c101536 */
[----:B------:R-:W-:Y:S02]  /*c650*/  ISETP.GT.AND P3, PT, R3, 0x60, PT ;  /* 0x000000600300780c */ /* 0x000fe40003f64270 */
[----:B------:R-:W-:Y:S01]  /*c660*/  F2FP.BF16.F32.PACK_AB R40, RZ, R40 ;  /* 0x00000028ff28723e */ /* 0x000fe200000010ff */
[----:B------:R1:W-:Y:S01]  /*c670*/  @P0 STG.E.U16 desc[UR54][R8.64+0xb0], R110 ;  /* 0x0000b06e08000986 */ /* 0x0003e2000c101536 */
[C---:B------:R-:W-:Y:S02]  /*c680*/  ISETP.GT.AND P0, PT, R0.reuse, RZ, P3 ;  /* 0x000000ff0000720c */ /* 0x040fe40001f04270 */
[C---:B------:R-:W-:Y:S01]  /*c690*/  ISETP.GT.AND P5, PT, R0.reuse, 0x8, P3 ;  /* 0x000000080000780c */ /* 0x040fe20001fa4270 */
[----:B------:R1:W-:Y:S01]  /*c6a0*/  @P1 STG.E.U16 desc[UR54][R8.64+0xb2], R111 ;  /* 0x0000b26f08001986 */ /* 0x0003e2000c101536 */
[----:B------:R-:W-:-:S02]  /*c6b0*/  ISETP.GT.AND P1, PT, R0, 0x8, P2 ;  /* 0x000000080000780c */ /* 0x000fc40001724270 */
[----:B------:R-:W-:Y:S01]  /*c6c0*/  F2FP.BF16.F32.PACK_AB R41, RZ, R41 ;  /* 0x00000029ff29723e */ /* 0x000fe200000010ff */
[----:B------:R1:W-:Y:S01]  /*c6d0*/  @P4 STG.E.U16 desc[UR54][R4.64+0xc2], R97 ;  /* 0x0000c26104004986 */ /* 0x0003e2000c101536 */
[----:B------:R-:W-:Y:S02]  /*c6e0*/  F2FP.BF16.F32.PACK_AB R42, RZ, R42 ;  /* 0x0000002aff2a723e */ /* 0x000fe400000010ff */
[----:B------:R-:W-:Y:S02]  /*c6f0*/  F2FP.BF16.F32.PACK_AB R43, RZ, R43 ;  /* 0x0000002bff2b723e */ /* 0x000fe400000010ff */
[----:B------:R-:W-:Y:S01]  /*c700*/  F2FP.BF16.F32.PACK_AB R45, RZ, R45 ;  /* 0x0000002dff2d723e */ /* 0x000fe200000010ff */
[----:B------:R1:W-:Y:S01]  /*c710*/  @P0 STG.E.U16 desc[UR54][R4.64+0xc0], R96 ;  /* 0x0000c06004000986 */ /* 0x0003e2000c101536 */
[C---:B------:R-:W-:Y:S02]  /*c720*/  ISETP.GT.AND P0, PT, R3.reuse, 0x68, PT ;  /* 0x000000680300780c */ /* 0x040fe40003f04270 */
[----:B------:R-:W-:Y:S01]  /*c730*/  F2FP.BF16.F32.PACK_AB R44, RZ, R44 ;  /* 0x0000002cff2c723e */ /* 0x000fe200000010ff */
[----:B------:R1:W-:Y:S01]  /*c740*/  @P1 STG.E.U16 desc[UR54][R6.64+0xc2], R99 ;  /* 0x0000c26306001986 */ /* 0x0003e2000c101536 */
[----:B------:R-:W-:-:S02]  /*c750*/  ISETP.GT.AND P1, PT, R3, 0x69, PT ;  /* 0x000000690300780c */ /* 0x000fc40003f24270 */
[----:B------:R-:W-:Y:S01]  /*c760*/  F2FP.BF16.F32.PACK_AB R46, RZ, R46 ;  /* 0x0000002eff2e723e */ /* 0x000fe200000010ff */
[----:B------:R1:W-:Y:S01]  /*c770*/  @P5 STG.E.U16 desc[UR54][R6.64+0xc0], R98 ;  /* 0x0000c06206005986 */ /* 0x0003e2000c101536 */
[C---:B------:R-:W-:Y:S02]  /*c780*/  ISETP.GT.AND P5, PT, R0.reuse, RZ, P0 ;  /* 0x000000ff0000720c */ /* 0x040fe400007a4270 */
[----:B------:R-:W-:Y:S02]  /*c790*/  ISETP.GT.AND P4, PT, R0, RZ, P1 ;  /* 0x000000ff0000720c */ /* 0x000fe40000f84270 */
[----:B------:R-:W-:Y:S02]  /*c7a0*/  F2FP.BF16.F32.PACK_AB R47, RZ, R47 ;  /* 0x0000002fff2f723e */ /* 0x000fe400000010ff */
[----:B------:R-:W-:Y:S02]  /*c7b0*/  F2FP.BF16.F32.PACK_AB R32, RZ, R32 ;  /* 0x00000020ff20723e */ /* 0x000fe400000010ff */
[----:B------:R-:W-:-:S02]  /*c7c0*/  F2FP.BF16.F32.PACK_AB R33, RZ, R33 ;  /* 0x00000021ff21723e */ /* 0x000fc400000010ff */
[----:B------:R-:W-:Y:S02]  /*c7d0*/  F2FP.BF16.F32.PACK_AB R34, RZ, R34 ;  /* 0x00000022ff22723e */ /* 0x000fe400000010ff */
[----:B------:R-:W-:Y:S01]  /*c7e0*/  F2FP.BF16.F32.PACK_AB R35, RZ, R35 ;  /* 0x00000023ff23723e */ /* 0x000fe200000010ff */
[----:B------:R1:W-:Y:S01]  /*c7f0*/  @P5 STG.E.U16 desc[UR54][R4.64+0xd0], R100 ;  /* 0x0000d06404005986 */ /* 0x0003e2000c101536 */
[C---:B------:R-:W-:Y:S02]  /*c800*/  ISETP.GT.AND P5, PT, R0.reuse, 0x8, P0 ;  /* 0x000000080000780c */ /* 0x040fe400007a4270 */
[----:B------:R-:W-:Y:S01]  /*c810*/  F2FP.BF16.F32.PACK_AB R36, RZ, R36 ;  /* 0x00000024ff24723e */ /* 0x000fe200000010ff */
[----:B------:R1:W-:Y:S01]  /*c820*/  @P4 STG.E.U16 desc[UR54][R4.64+0xd2], R101 ;  /* 0x0000d26504004986 */ /* 0x0003e2000c101536 */
[----:B------:R-:W-:Y:S02]  /*c830*/  ISETP.GT.AND P4, PT, R0, 0x8, P1 ;  /* 0x000000080000780c */ /* 0x000fe40000f84270 */
[----:B------:R-:W-:-:S02]  /*c840*/  F2FP.BF16.F32.PACK_AB R37, RZ, R37 ;  /* 0x00000025ff25723e */ /* 0x000fc400000010ff */
[----:B------:R-:W-:Y:S02]  /*c850*/  F2FP.BF16.F32.PACK_AB R38, RZ, R38 ;  /* 0x00000026ff26723e */ /* 0x000fe400000010ff */
[----:B------:R-:W-:Y:S02]  /*c860*/  F2FP.BF16.F32.PACK_AB R39, RZ, R39 ;  /* 0x00000027ff27723e */ /* 0x000fe400000010ff */
[----:B------:R-:W-:Y:S01]  /*c870*/  F2FP.BF16.F32.PACK_AB R24, RZ, R24 ;  /* 0x00000018ff18723e */ /* 0x000fe200000010ff */
[----:B------:R1:W-:Y:S01]  /*c880*/  @P5 STG.E.U16 desc[UR54][R6.64+0xd0], R102 ;  /* 0x0000d06606005986 */ /* 0x0003e2000c101536 */
[C---:B------:R-:W-:Y:S02]  /*c890*/  ISETP.GT.AND P5, PT, R0.reuse, 0x80, P3 ;  /* 0x000000800000780c */ /* 0x040fe40001fa4270 */
[C---:B------:R-:W-:Y:S01]  /*c8a0*/  ISETP.GT.AND P3, PT, R0.reuse, 0x88, P3 ;  /* 0x000000880000780c */ /* 0x040fe20001f64270 */
[----:B------:R1:W-:Y:S01]  /*c8b0*/  @P4 STG.E.U16 desc[UR54][R6.64+0xd2], R103 ;  /* 0x0000d26706004986 */ /* 0x0003e2000c101536 */
[----:B------:R-:W-:-:S02]  /*c8c0*/  ISETP.GT.AND P4, PT, R0, 0x80, P2 ;  /* 0x000000800000780c */ /* 0x000fc40001784270 */
[C---:B------:R-:W-:Y:S02]  /*c8d0*/  ISETP.GT.AND P2, PT, R0.reuse, 0x88, P2 ;  /* 0x000000880000780c */ /* 0x040fe40001744270 */
[----:B------:R-:W-:Y:S02]  /*c8e0*/  F2FP.BF16.F32.PACK_AB R25, RZ, R25 ;  /* 0x00000019ff19723e */ /* 0x000fe400000010ff */
[----:B------:R-:W-:Y:S02]  /*c8f0*/  F2FP.BF16.F32.PACK_AB R26, RZ, R26 ;  /* 0x0000001aff1a723e */ /* 0x000fe400000010ff */
[----:B------:R-:W-:Y:S01]  /*c900*/  F2FP.BF16.F32.PACK_AB R27, RZ, R27 ;  /* 0x0000001bff1b723e */ /* 0x000fe200000010ff */
[----:B------:R1:W-:Y:S01]  /*c910*/  @P5 STG.E.U16 desc[UR54][R12.64+0xc0], R88 ;  /* 0x0000c0580c005986 */ /* 0x0003e2000c101536 */
[----:B------:R-:W-:Y:S02]  /*c920*/  F2FP.BF16.F32.PACK_AB R28, RZ, R28 ;  /* 0x0000001cff1c723e */ /* 0x000fe400000010ff */
[----:B------:R-:W-:Y:S01]  /*c930*/  F2FP.BF16.F32.PACK_AB R29, RZ, R29 ;  /* 0x0000001dff1d723e */ /* 0x000fe200000010ff */
[----:B------:R1:W-:Y:S01]  /*c940*/  @P4 STG.E.U16 desc[UR54][R12.64+0xc2], R89 ;  /* 0x0000c2590c004986 */ /* 0x0003e2000c101536 */
[----:B------:R-:W-:-:S02]  /*c950*/  ISETP.GT.AND P4, PT, R0, 0x80, P0 ;  /* 0x000000800000780c */ /* 0x000fc40000784270 */
[C---:B------:R-:W-:Y:S01]  /*c960*/  ISETP.GT.AND P0, PT, R0.reuse, 0x88, P0 ;  /* 0x000000880000780c */ /* 0x040fe20000704270 */
[----:B------:R1:W-:Y:S01]  /*c970*/  @P3 STG.E.U16 desc[UR54][R8.64+0xc0], R90 ;  /* 0x0000c05a08003986 */ /* 0x0003e2000c101536 */
[C---:B------:R-:W-:Y:S02]  /*c980*/  ISETP.GT.AND P3, PT, R0.reuse, 0x80, P1 ;  /* 0x000000800000780c */ /* 0x040fe40000f64270 */
[C---:B------:R-:W-:Y:S01]  /*c990*/  ISETP.GT.AND P1, PT, R0.reuse, 0x88, P1 ;  /* 0x000000880000780c */ /* 0x040fe20000f24270 */
[----:B------:R1:W-:Y:S01]  /*c9a0*/  @P2 STG.E.U16 desc[UR54][R8.64+0xc2], R91 ;  /* 0x0000c25b08002986 */ /* 0x0003e2000c101536 */
[----:B------:R-:W-:Y:S02]  /*c9b0*/  ISETP.GT.AND P2, PT, R3, 0x71, PT ;  /* 0x000000710300780c */ /* 0x000fe40003f44270 */
[----:B------:R-:W-:Y:S02]  /*c9c0*/  F2FP.BF16.F32.PACK_AB R30, RZ, R30 ;  /* 0x0000001eff1e723e */ /* 0x000fe400000010ff */
[----:B------:R-:W-:Y:S01]  /*c9d0*/  F2FP.BF16.F32.PACK_AB R31, RZ, R31 ;  /* 0x0000001fff1f723e */ /* 0x000fe200000010ff */
[----:B------:R1:W-:Y:S01]  /*c9e0*/  @P4 STG.E.U16 desc[UR54][R12.64+0xd0], R92 ;  /* 0x0000d05c0c004986 */ /* 0x0003e2000c101536 */
[----:B------:R-:W-:-:S03]  /*c9f0*/  ISETP.GT.AND P4, PT, R0, RZ, P2 ;  /* 0x000000ff0000720c */ /* 0x000fc60001784270 */
[----:B------:R1:W-:Y:S01]  /*ca00*/  @P3 STG.E.U16 desc[UR54][R12.64+0xd2], R93 ;  /* 0x0000d25d0c003986 */ /* 0x0003e2000c101536 */
[----:B------:R-:W-:-:S03]  /*ca10*/  ISETP.GT.AND P3, PT, R3, 0x70, PT ;  /* 0x000000700300780c */ /* 0x000fc60003f64270 */
[----:B------:R1:W-:Y:S01]  /*ca20*/  @P0 STG.E.U16 desc[UR54][R8.64+0xd0], R94 ;  /* 0x0000d05e08000986 */ /* 0x0003e2000c101536 */
[C---:B------:R-:W-:Y:S02]  /*ca30*/  ISETP.GT.AND P0, PT, R0.reuse, RZ, P3 ;  /* 0x000000ff0000720c */ /* 0x040fe40001f04270 */
[C---:B------:R-:W-:Y:S01]  /*ca40*/  ISETP.GT.AND P5, PT, R0.reuse, 0x8, P3 ;  /* 0x000000080000780c */ /* 0x040fe20001fa4270 */
[----:B------:R1:W-:Y:S01]  /*ca50*/  @P1 STG.E.U16 desc[UR54][R8.64+0xd2], R95 ;  /* 0x0000d25f08001986 */ /* 0x0003e2000c101536 */
[----:B------:R-:W-:-:S03]  /*ca60*/  ISETP.GT.AND P1, PT, R0, 0x8, P2 ;  /* 0x000000080000780c */ /* 0x000fc60001724270 */
[----:B------:R1:W-:Y:S06]  /*ca70*/  @P4 STG.E.U16 desc[UR54][R4.64+0xe2], R81 ;  /* 0x0000e25104004986 */ /* 0x0003ec000c101536 */
[----:B------:R1:W-:Y:S01]  /*ca80*/  @P0 STG.E.U16 desc[UR54][R4.64+0xe0], R80 ;  /* 0x0000e05004000986 */ /* 0x0003e2000c101536 */
[----:B------:R-:W-:-:S03]  /*ca90*/  ISETP.GT.AND P0, PT, R3, 0x78, PT ;  /* 0x000000780300780c */ /* 0x000fc60003f04270 */
[----:B------:R1:W-:Y:S01]  /*caa0*/  @P1 STG.E.U16 desc[UR54][R6.64+0xe2], R83 ;  /* 0x0000e25306001986 */ /* 0x0003e2000c101536 */
[----:B------:R-:W-:-:S03]  /*cab0*/  ISETP.GT.AND P1, PT, R3, 0x79, PT ;  /* 0x000000790300780c */ /* 0x000fc60003f24270 */
[----:B------:R1:W-:Y:S01]  /*cac0*/  @P5 STG.E.U16 desc[UR54][R6.64+0xe0], R82 ;  /* 0x0000e05206005986 */ /* 0x0003e2000c101536 */
[C---:B------:R-:W-:Y:S02]  /*cad0*/  ISETP.GT.AND P5, PT, R0.reuse, RZ, P0 ;  /* 0x000000ff0000720c */ /* 0x040fe400007a4270 */
[----:B------:R-:W-:-:S11]  /*cae0*/  ISETP.GT.AND P4, PT, R0, RZ, P1 ;  /* 0x000000ff0000720c */ /* 0x000fd60000f84270 */
[----:B------:R1:W-:Y:S01]  /*caf0*/  @P5 STG.E.U16 desc[UR54][R4.64+0xf0], R84 ;  /* 0x0000f05404005986 */ /* 0x0003e2000c101536 */
[----:B------:R-:W-:-:S03]  /*cb00*/  ISETP.GT.AND P5, PT, R0, 0x8, P0 ;  /* 0x000000080000780c */ /* 0x000fc600007a4270 */
[----:B------:R1:W-:Y:S01]  /*cb10*/  @P4 STG.E.U16 desc[UR54][R4.64+0xf2], R85 ;  /* 0x0000f25504004986 */ /* 0x0003e2000c101536 */
[----:B------:R-:W-:-:S09]  /*cb20*/  ISETP.GT.AND P4, PT, R0, 0x8, P1 ;  /* 0x000000080000780c */ /* 0x000fd20000f84270 */
[----:B------:R1:W-:Y:S01]  /*cb30*/  @P5 STG.E.U16 desc[UR54][R6.64+0xf0], R86 ;  /* 0x0000f05606005986 */ /* 0x0003e2000c101536 */
[C---:B------:R-:W-:Y:S02]  /*cb40*/  ISETP.GT.AND P5, PT, R0.reuse, 0x80, P3 ;  /* 0x000000800000780c */ /* 0x040fe40001fa4270 */
[C---:B------:R-:W-:Y:S01]  /*cb50*/  ISETP.GT.AND P3, PT, R0.reuse, 0x88, P3 ;  /* 0x000000880000780c */ /* 0x040fe20001f64270 */
[----:B------:R1:W-:Y:S01]  /*cb60*/  @P4 STG.E.U16 desc[UR54][R6.64+0xf2], R87 ;  /* 0x0000f25706004986 */ /* 0x0003e2000c101536 */
[C---:B------:R-:W-:Y:S02]  /*cb70*/  ISETP.GT.AND P4, PT, R0.reuse, 0x80, P2 ;  /* 0x000000800000780c */ /* 0x040fe40001784270 */
[----:B------:R-:W-:-:S07]  /*cb80*/  ISETP.GT.AND P2, PT, R0, 0x88, P2 ;  /* 0x000000880000780c */ /* 0x000fce0001744270 */
[----:B------:R1:W-:Y:S04]  /*cb90*/  @P5 STG.E.U16 desc[UR54][R12.64+0xe0], R72 ;  /* 0x0000e0480c005986 */ /* 0x0003e8000c101536 */
[----:B------:R1:W-:Y:S01]  /*cba0*/  @P4 STG.E.U16 desc[UR54][R12.64+0xe2], R73 ;  /* 0x0000e2490c004986 */ /* 0x0003e2000c101536 */
[C---:B------:R-:W-:Y:S02]  /*cbb0*/  ISETP.GT.AND P4, PT, R0.reuse, 0x80, P0 ;  /* 0x000000800000780c */ /* 0x040fe40000784270 */
[C---:B------:R-:W-:Y:S01]  /*cbc0*/  ISETP.GT.AND P0, PT, R0.reuse, 0x88, P0 ;  /* 0x000000880000780c */ /* 0x040fe20000704270 */
[----:B------:R1:W-:Y:S01]  /*cbd0*/  @P3 STG.E.U16 desc[UR54][R8.64+0xe0], R74 ;  /* 0x0000e04a08003986 */ /* 0x0003e2000c101536 */
[C---:B------:R-:W-:Y:S02]  /*cbe0*/  ISETP.GT.AND P3, PT, R0.reuse, 0x80, P1 ;  /* 0x000000800000780c */ /* 0x040fe40000f64270 */
[----:B------:R-:W-:Y:S01]  /*cbf0*/  ISETP.GT.AND P1, PT, R0, 0x88, P1 ;  /* 0x000000880000780c */ /* 0x000fe20000f24270 */
[----:B------:R1:W-:Y:S01]  /*cc00*/  @P2 STG.E.U16 desc[UR54][R8.64+0xe2], R75 ;  /* 0x0000e24b08002986 */ /* 0x0003e2000c101536 */
[----:B------:R-:W-:-:S05]  /*cc10*/  ISETP.GT.AND P2, PT, R3, 0x81, PT ;  /* 0x000000810300780c */ /* 0x000fca0003f44270 */
        /* <DEDUP_REMOVED lines=73> */
[----:B------:R-:W-:-:S03]  /*d0b0*/  ISETP.GT.AND P4, PT, R0, 0x8, P2 ;  /* 0x000000080000780c */ /* 0x000fc60001784270 */
[----:B------:R1:W-:Y:S01]  /*d0c0*/  @P3 STG.E.U16 desc[UR54][R12.64+0x132], R45 ;  /* 0x0001322d0c003986 */ /* 0x0003e2000c101536 */
[----:B------:R-:W-:-:S03]  /*d0d0*/  ISETP.GT.AND P3, PT, R3, 0xa1, PT ;  /* 0x000000a10300780c */ /* 0x000fc60003f64270 */
[----:B------:R1:W-:Y:S01]  /*d0e0*/  @P0 STG.E.U16 desc[UR54][R8.64+0x130], R46 ;  /* 0x0001302e08000986 */ /* 0x0003e2000c101536 */
[C---:B------:R-:W-:Y:S02]  /*d0f0*/  ISETP.GT.AND P0, PT, R0.reuse, RZ, P2 ;  /* 0x000000ff0000720c */ /* 0x040fe40001704270 */
[C---:B------:R-:W-:Y:S01]  /*d100*/  ISETP.GT.AND P5, PT, R0.reuse, 0x8, P3 ;  /* 0x000000080000780c */ /* 0x040fe20001fa4270 */
[----:B------:R1:W-:Y:S01]  /*d110*/  @P1 STG.E.U16 desc[UR54][R8.64+0x132], R47 ;  /* 0x0001322f08001986 */ /* 0x0003e2000c101536 */
[----:B------:R-:W-:-:S09]  /*d120*/  ISETP.GT.AND P1, PT, R0, RZ, P3 ;  /* 0x000000ff0000720c */ /* 0x000fd20001f24270 */
[----:B------:R1:W-:Y:S01]  /*d130*/  @P0 STG.E.U16 desc[UR54][R4.64+0x140], R32 ;  /* 0x0001402004000986 */ /* 0x0003e2000c101536 */
[----:B------:R-:W-:-:S03]  /*d140*/  ISETP.GT.AND P0, PT, R3, 0xa9, PT ;  /* 0x000000a90300780c */ /* 0x000fc60003f04270 */
[----:B------:R1:W-:Y:S01]  /*d150*/  @P1 STG.E.U16 desc[UR54][R4.64+0x142], R33 ;  /* 0x0001422104001986 */ /* 0x0003e2000c101536 */
[----:B------:R-:W-:-:S03]  /*d160*/  ISETP.GT.AND P1, PT, R3, 0xa8, PT ;  /* 0x000000a80300780c */ /* 0x000fc60003f24270 */
[----:B------:R1:W-:Y:S01]  /*d170*/  @P4 STG.E.U16 desc[UR54][R6.64+0x140], R34 ;  /* 0x0001402206004986 */ /* 0x0003e2000c101536 */
[----:B------:R-:W-:-:S03]  /*d180*/  ISETP.GT.AND P4, PT, R0, RZ, P0 ;  /* 0x000000ff0000720c */ /* 0x000fc60000784270 */
[----:B------:R1:W-:Y:S01]  /*d190*/  @P5 STG.E.U16 desc[UR54][R6.64+0x142], R35 ;  /* 0x0001422306005986 */ /* 0x0003e2000c101536 */
[----:B------:R-:W-:-:S09]  /*d1a0*/  ISETP.GT.AND P5, PT, R0, RZ, P1 ;  /* 0x000000ff0000720c */ /* 0x000fd20000fa4270 */
        /* <DEDUP_REMOVED lines=10> */
[----:B------:R1:W-:Y:S01]  /*d250*/  @P4 STG.E.U16 desc[UR54][R12.64+0x140], R24 ;  /* 0x000140180c004986 */ /* 0x0003e2000c101536 */
[C---:B------:R-:W-:Y:S02]  /*d260*/  ISETP.GT.AND P4, PT, R0.reuse, 0x80, P0 ;  /* 0x000000800000780c */ /* 0x040fe40000784270 */
[C---:B------:R-:W-:Y:S01]  /*d270*/  ISETP.GT.AND P0, PT, R0.reuse, 0x88, P0 ;  /* 0x000000880000780c */ /* 0x040fe20000704270 */
[----:B------:R1:W-:Y:S01]  /*d280*/  @P5 STG.E.U16 desc[UR54][R12.64+0x142], R25 ;  /* 0x000142190c005986 */ /* 0x0003e2000c101536 */
[C---:B------:R-:W-:Y:S02]  /*d290*/  ISETP.GT.AND P5, PT, R0.reuse, 0x80, P1 ;  /* 0x000000800000780c */ /* 0x040fe40000fa4270 */
[----:B------:R-:W-:Y:S01]  /*d2a0*/  ISETP.GT.AND P1, PT, R0, 0x88, P1 ;  /* 0x000000880000780c */ /* 0x000fe20000f24270 */
[----:B------:R1:W-:Y:S04]  /*d2b0*/  @P2 STG.E.U16 desc[UR54][R8.64+0x140], R26 ;  /* 0x0001401a08002986 */ /* 0x0003e8000c101536 */
[----:B------:R1:W-:Y:S04]  /*d2c0*/  @P3 STG.E.U16 desc[UR54][R8.64+0x142], R27 ;  /* 0x0001421b08003986 */ /* 0x0003e8000c101536 */
[----:B------:R1:W-:Y:S04]  /*d2d0*/  @P4 STG.E.U16 desc[UR54][R12.64+0x152], R29 ;  /* 0x0001521d0c004986 */ /* 0x0003e8000c101536 */
[----:B------:R1:W-:Y:S04]  /*d2e0*/  @P5 STG.E.U16 desc[UR54][R12.64+0x150], R28 ;  /* 0x0001501c0c005986 */ /* 0x0003e8000c101536 */
[----:B------:R1:W-:Y:S04]  /*d2f0*/  @P1 STG.E.U16 desc[UR54][R8.64+0x150], R30 ;  /* 0x0001501e08001986 */ /* 0x0003e8000c101536 */
[----:B------:R1:W-:Y:S02]  /*d300*/  @P0 STG.E.U16 desc[UR54][R8.64+0x152], R31 ;  /* 0x0001521f08000986 */ /* 0x0003e4000c101536 */
.L_x_377:
[----:B------:R-:W-:Y:S05]  /*d310*/  BSYNC B0 ;  /* 0x0000000000007941 */ /* 0x000fea0003800000 */
.L_x_29:
[----:B------:R-:W-:Y:S01]  /*d320*/  ULDC UR4, c[0x0][0xc] ;  /* 0x0000030000047ab9 */ /* 0x000fe20000000800 */
[----:B------:R-:W-:Y:S01]  /*d330*/  ULDC UR5, c[0x0][0x10] ;  /* 0x0000040000057ab9 */ /* 0x000fe20000000800 */
[----:B0-----:R-:W1:Y:S01]  /*d340*/  LDC R3, c[0x0][0x14] ;  /* 0x00000500ff037b82 */ /* 0x001e620000000800 */
[----:B------:R-:W-:Y:S01]  /*d350*/  UIMAD.WIDE.U32 UR4, UR4, UR5, URZ ;  /* 0x00000005040472a5 */ /* 0x000fe2000f8e003f */
[----:B------:R-:W-:Y:S01]  /*d360*/  IMAD.MOV.U32 R16, RZ, RZ, R18 ;  /* 0x000000ffff107224 */ /* 0x000fe200078e0012 */
[----:B------:R-:W-:Y:S01]  /*d370*/  PRMT R0, RZ, 0x7610, R0 ;  /* 0x00007610ff007816 */ /* 0x000fe20000000000 */
[----:B------:R-:W-:-:S03]  /*d380*/  IMAD.MOV.U32 R22, RZ, RZ, -0x1 ;  /* 0xffffffffff167424 */ /* 0x000fc600078e00ff */
[----:B-1----:R-:W-:-:S04]  /*d390*/  IMAD.WIDE.U32 R4, R3, UR4, R16 ;  /* 0x0000000403047c25 */ /* 0x002fc8000f8e0010 */
[----:B------:R-:W-:Y:S01]  /*d3a0*/  IMAD R3, R3, UR5, RZ ;  /* 0x0000000503037c24 */ /* 0x000fe2000f8e02ff */
[----:B------:R-:W-:Y:S01]  /*d3b0*/  ULDC.64 UR4, c[0x0][0x650] ;  /* 0x0001940000047ab9 */ /* 0x000fe20000000a00 */
[----:B------:R-:W-:Y:S01]  /*d3c0*/  IMAD.MOV.U32 R18, RZ, RZ, R4 ;  /* 0x000000ffff127224 */ /* 0x000fe200078e0004 */
[----:B------:R-:W-:Y:S01]  /*d3d0*/  ISETP.GE.U32.AND P0, PT, R4, UR4, PT ;  /* 0x0000000404007c0c */ /* 0x000fe2000bf06070 */
[----:B------:R-:W-:Y:S02]  /*d3e0*/  IMAD.IADD R17, R5, 0x1, R3 ;  /* 0x0000000105117824 */ /* 0x000fe400078e0203 */
[----:B------:R-:W-:-:S03]  /*d3f0*/  IMAD.MOV.U32 R16, RZ, RZ, -0x1 ;  /* 0xffffffffff107424 */ /* 0x000fc600078e00ff */
[----:B------:R-:W-:-:S13]  /*d400*/  ISETP.GE.U32.AND.EX P0, PT, R17, UR5, PT, P0 ;  /* 0x0000000511007c0c */ /* 0x000fda000bf06100 */
[----:B------:R-:W-:Y:S05]  /*d410*/  @P0 BRA `(.L_x_378) ;  /* 0x0000000400700947 */ /* 0x000fea0003800000 */
[----:B---34-:R-:W0:Y:S01]  /*d420*/  S2R R12, SR_CTAID.X ;  /* 0x00000000000c7919 */ /* 0x018e220000002500 */
[----:B-----5:R-:W1:Y:S01]  /*d430*/  LDC.64 R10, c[0x0][0x628] ;  /* 0x00018a00ff0a7b82 */ /* 0x020e620000000a00 */
[----:B------:R-:W-:Y:S01]  /*d440*/  ULDC UR4, c[0x0][0x150] ;  /* 0x0000540000047ab9 */ /* 0x000fe20000000800 */
[----:B------:R-:W-:Y:S01]  /*d450*/  IMAD.MOV.U32 R8, RZ, RZ, R18 ;  /* 0x000000ffff087224 */ /* 0x000fe200078e0012 */
[----:B------:R-:W3:Y:S01]  /*d460*/  S2R R20, SR_CTAID.Y ;  /* 0x0000000000147919 */ /* 0x000ee20000002600 */
[----:B------:R-:W-:-:S04]  /*d470*/  IMAD.MOV.U32 R9, RZ, RZ, R17 ;  /* 0x000000ffff097224 */ /* 0x000fc800078e0011 */
[----:B------:R-:W4:Y:S08]  /*d480*/  LDC R19, c[0x0][0x144] ;  /* 0x00005100ff137b82 */ /* 0x000f300000000800 */
[----:B------:R-:W2:Y:S08]  /*d490*/  LDC R0, c[0x0][0x630] ;  /* 0x00018c00ff007b82 */ /* 0x000eb00000000800 */
[----:B------:R-:W2:Y:S01]  /*d4a0*/  LDC.64 R14, c[0x0][0x620] ;  /* 0x00018800ff0e7b82 */ /* 0x000ea20000000a00 */
[----:B-1----:R-:W-:-:S04]  /*d4b0*/  ISETP.NE.U32.AND P0, PT, R10, RZ, PT ;  /* 0x000000ff0a00720c */ /* 0x002fc80003f05070 */
[----:B------:R-:W-:Y:S02]  /*d4c0*/  ISETP.NE.AND.EX P0, PT, R11, RZ, PT, P0 ;  /* 0x000000ff0b00720c */ /* 0x000fe40003f05300 */
[----:B0-----:R-:W-:-:S05]  /*d4d0*/  I2FP.F32.U32 R3, R12 ;  /* 0x0000000c00037245 */ /* 0x001fca0000201000 */
[----:B------:R-:W-:-:S04]  /*d4e0*/  FMUL R3, R3, UR4 ;  /* 0x0000000403037c20 */ /* 0x000fc80008400000 */
[----:B------:R0:W1:Y:S02]  /*d4f0*/  F2I.U32.TRUNC.NTZ R16, R3 ;  /* 0x0000000300107305 */ /* 0x000064000020f000 */
[----:B---34-:R-:W-:Y:S05]  /*d500*/  @!P0 BRA `(.L_x_379) ;  /* 0x0000000000288947 */ /* 0x018fea0003800000 */
[----:B0-----:R-:W0:Y:S02]  /*d510*/  LDC R3, c[0x0][0x634] ;  /* 0x00018d00ff037b82 */ /* 0x001e240000000800 */
        /* <DEDUP_REMOVED lines=9> */
.L_x_379:
[----:B------:R-:W3:Y:S01]  /*d5b0*/  LDC.64 R26, c[0x0][0x640] ;  /* 0x00019000ff1a7b82 */ /* 0x000ee20000000a00 */
[-CC-:B--2---:R-:W-:Y:S01]  /*d5c0*/  SHF.R.U64 R13, R8, R0.reuse, R9.reuse ;  /* 0x00000000080d7219 */ /* 0x184fe20000001209 */
[----:B-1----:R-:W-:Y:S01]  /*d5d0*/  IMAD.MOV R7, RZ, RZ, -R16 ;  /* 0x000000ffff077224 */ /* 0x002fe200078e0a10 */
[----:B------:R-:W-:Y:S01]  /*d5e0*/  SHF.R.U32.HI R0, RZ, R0, R9 ;  /* 0x00000000ff007219 */ /* 0x000fe20000011609 */
[----:B------:R-:W-:Y:S01]  /*d5f0*/  IMAD.MOV.U32 R16, RZ, RZ, R18 ;  /* 0x000000ffff107224 */ /* 0x000fe200078e0012 */
[----:B0-----:R-:W-:Y:S01]  /*d600*/  IADD3 R3, P0, RZ, -R13, RZ ;  /* 0x8000000dff037210 */ /* 0x001fe20007f1e0ff */
[----:B------:R-:W-:Y:S01]  /*d610*/  ULDC UR4, c[0x0][0x154] ;  /* 0x0000550000047ab9 */ /* 0x000fe20000000800 */
[----:B------:R-:W-:Y:S01]  /*d620*/  IMAD R22, R19, R7, R12 ;  /* 0x0000000713167224 */ /* 0x000fe200078e020c */
[----:B------:R-:W0:Y:S01]  /*d630*/  LDC R6, c[0x0][0x618] ;  /* 0x00018600ff067b82 */ /* 0x000e220000000800 */
[----:B------:R-:W-:Y:S02]  /*d640*/  IMAD.MOV.U32 R7, RZ, RZ, 0x1 ;  /* 0x00000001ff077424 */ /* 0x000fe400078e00ff */
[----:B------:R-:W-:-:S04]  /*d650*/  IMAD.X R5, RZ, RZ, ~R0, P0 ;  /* 0x000000ffff057224 */ /* 0x000fc800000e0e00 */
[-C--:B------:R-:W-:Y:S01]  /*d660*/  IMAD R0, R5, R14.reuse, RZ ;  /* 0x0000000e05007224 */ /* 0x080fe200078e02ff */
[----:B------:R-:W1:Y:S01]  /*d670*/  LDC R8, c[0x0][0x608] ;  /* 0x00018200ff087b82 */ /* 0x000e620000000800 */
[----:B------:R-:W-:-:S04]  /*d680*/  IMAD.WIDE.U32 R4, R3, R14, R16 ;  /* 0x0000000e03047225 */ /* 0x000fc800078e0010 */
[----:B------:R-:W-:Y:S01]  /*d690*/  IMAD R3, R3, R15, R0 ;  /* 0x0000000f03037224 */ /* 0x000fe200078e0200 */
[----:B------:R-:W-:Y:S02]  /*d6a0*/  I2FP.F32.U32 R0, R20 ;  /* 0x0000001400007245 */ /* 0x000fe40000201000 */
[----:B------:R-:W2:Y:S01]  /*d6b0*/  LDC R24, c[0x0][0x658] ;  /* 0x00019600ff187b82 */ /* 0x000ea20000000800 */
[----:B------:R-:W-:Y:S01]  /*d6c0*/  IMAD.IADD R3, R5, 0x1, R3 ;  /* 0x0000000105037824 */ /* 0x000fe200078e0203 */
[----:B---3--:R-:W-:Y:S01]  /*d6d0*/  ISETP.NE.U32.AND P0, PT, R26, RZ, PT ;  /* 0x000000ff1a00720c */ /* 0x008fe20003f05070 */
[----:B------:R-:W-:Y:S01]  /*d6e0*/  FMUL R0, R0, UR4 ;  /* 0x0000000400007c20 */ /* 0x000fe20008400000 */
[----:B------:R-:W-:Y:S02]  /*d6f0*/  IMAD.MOV.U32 R5, RZ, RZ, -0x1 ;  /* 0xffffffffff057424 */ /* 0x000fe400078e00ff */
[----:B------:R-:W-:Y:S01]  /*d700*/  ISETP.NE.AND.EX P0, PT, R27, RZ, PT, P0 ;  /* 0x000000ff1b00720c */ /* 0x000fe20003f05300 */
[----:B------:R3:W4:Y:S01]  /*d710*/  F2I.U32.TRUNC.NTZ R15, R0 ;  /* 0x00000000000f7305 */ /* 0x000722000020f000 */
[----:B------:R-:W3:Y:S01]  /*d720*/  LDC R21, c[0x0][0x148] ;  /* 0x00005200ff157b82 */ /* 0x000ee20000000800 */
[----:B0-----:R-:W-:-:S02]  /*d730*/  SHF.R.U64 R12, R4, R6, R3 ;  /* 0x00000006040c7219 */ /* 0x001fc40000001203 */
[----:B------:R-:W-:-:S05]  /*d740*/  SHF.R.U32.HI R3, RZ, R6, R3 ;  /* 0x00000006ff037219 */ /* 0x000fca0000011603 */
[----:B------:R-:W0:Y:S01]  /*d750*/  LDC R16, c[0x0][0x600] ;  /* 0x00018000ff107b82 */ /* 0x000e220000000800 */
[-CC-:B-1----:R-:W-:Y:S02]  /*d760*/  SHF.R.U64 R10, R12, R8.reuse, R3.reuse ;  /* 0x000000080c0a7219 */ /* 0x182fe40000001203 */
[----:B------:R-:W-:-:S05]  /*d770*/  SHF.R.U32.HI R3, RZ, R8, R3 ;  /* 0x00000008ff037219 */ /* 0x000fca0000011603 */
[----:B------:R-:W1:Y:S01]  /*d780*/  LDC R25, c[0x0][0x648] ;  /* 0x00019200ff197b82 */ /* 0x000e620000000800 */
[-C--:B--2---:R-:W-:Y:S02]  /*d790*/  SHF.L.U32 R4, R5, R24.reuse, RZ ;  /* 0x0000001805047219 */ /* 0x084fe400000006ff */
[-CC-:B------:R-:W-:Y:S02]  /*d7a0*/  SHF.R.U64 R14, R10, R24.reuse, R3.reuse ;  /* 0x000000180a0e7219 */ /* 0x180fe40000001203 */
[----:B------:R-:W-:Y:S02]  /*d7b0*/  SHF.R.U32.HI R5, RZ, R24, R3 ;  /* 0x00000018ff057219 */ /* 0x000fe40000011603 */
[----:B------:R-:W-:Y:S01]  /*d7c0*/  LOP3.LUT R19, RZ, R4, RZ, 0x33, !PT ;  /* 0x00000004ff137212 */ /* 0x000fe200078e33ff */
[----:B------:R-:W2:Y:S01]  /*d7d0*/  LDC R28, c[0x0][0x638] ;  /* 0x00018e00ff1c7b82 */ /* 0x000ea20000000800 */
[----:B------:R-:W-:Y:S01]  /*d7e0*/  SHF.L.U32 R24, R7, R24, RZ ;  /* 0x0000001807187219 */ /* 0x000fe200000006ff */
[----:B------:R-:W-:-:S06]  /*d7f0*/  IMAD.MOV.U32 R4, RZ, RZ, R14 ;  /* 0x000000ffff047224 */ /* 0x000fcc00078e000e */
[----:B------:R-:W0:Y:S01]  /*d800*/  LDC R29, c[0x0][0x610] ;  /* 0x00018400ff1d7b82 */ /* 0x000e220000000800 */
[----:B----4-:R-:W-:Y:S05]  /*d810*/  @!P0 BRA `(.L_x_380) ;  /* 0x0000000000288947 */ /* 0x010fea0003800000 */
[----:B------:R-:W4:Y:S02]  /*d820*/  LDC R3, c[0x0][0x64c] ;  /* 0x00019300ff037b82 */ /* 0x000f240000000800 */
[----:B----4-:R-:W-:-:S05]  /*d830*/  IADD3 R3, P0, R14, R3, RZ ;  /* 0x000000030e037210 */ /* 0x010fca0007f1e0ff */
        /* <DEDUP_REMOVED lines=8> */
.L_x_380:
[----:B------:R-:W4:Y:S01]  /*d8c0*/  LDC R3, c[0x0][0x65c] ;  /* 0x00019700ff037b82 */ /* 0x000f220000000800 */
[----:B-1-3--:R-:W-:Y:S01]  /*d8d0*/  SHF.R.U64 R0, R4, R25, R5 ;  /* 0x0000001904007219 */ /* 0x00afe20000001205 */
[----:B0-----:R-:W-:Y:S01]  /*d8e0*/  VIADD R5, R16, 0xffffffff ;  /* 0xffffffff10057836 */ /* 0x001fe20000000000 */
[----:B------:R-:W-:Y:S01]  /*d8f0*/  LOP3.LUT R19, R10, R19, RZ, 0xc0, !PT ;  /* 0x000000130a137212 */ /* 0x000fe200078ec0ff */
[----:B------:R-:W-:-:S03]  /*d900*/  IMAD.MOV R15, RZ, RZ, -R15 ;  /* 0x000000ffff0f7224 */ /* 0x000fc600078e0a0f */
[----:B------:R-:W-:Y:S01]  /*d910*/  LOP3.LUT R5, R12, R5, RZ, 0xc0, !PT ;  /* 0x000000050c057212 */ /* 0x000fe200078ec0ff */
[----:B------:R-:W-:Y:S01]  /*d920*/  IMAD R19, R24, R0, R19 ;  /* 0x0000000018137224 */ /* 0x000fe200078e0213 */
[----:B----4-:R-:W-:Y:S01]  /*d930*/  ISETP.NE.AND P0, PT, R3, 0x1, PT ;  /* 0x000000010300780c */ /* 0x010fe20003f05270 */
[----:B------:R-:W-:-:S04]  /*d940*/  IMAD.MOV R3, RZ, RZ, -R0 ;  /* 0x000000ffff037224 */ /* 0x000fc800078e0a00 */
[----:B--2---:R-:W-:Y:S02]  /*d950*/  IMAD R0, R3, R28, R14 ;  /* 0x0000001c03007224 */ /* 0x004fe400078e020e */
[----:B------:R-:W-:Y:S02]  /*d960*/  IMAD.MOV.U32 R3, RZ, RZ, 0x1 ;  /* 0x00000001ff037424 */ /* 0x000fe400078e00ff */
[----:B------:R-:W-:Y:S02]  /*d970*/  IMAD R4, R0, R16, R5 ;  /* 0x0000001000047224 */ /* 0x000fe400078e0205 */
[----:B------:R-:W-:Y:S01]  /*d980*/  IMAD.MOV.U32 R16, RZ, RZ, R13 ;  /* 0x000000ffff107224 */ /* 0x000fe200078e000d */
[----:B------:R-:W-:Y:S01]  /*d990*/  PRMT R0, R3, 0x7610, R0 ;  /* 0x0000761003007816 */ /* 0x000fe20000000000 */
[----:B------:R-:W-:-:S04]  /*d9a0*/  @P0 IMAD R22, R21, R15, R20 ;  /* 0x0000000f15160224 */ /* 0x000fc800078e0214 */
[----:B------:R-:W-:-:S05]  /*d9b0*/  IMAD R19, R19, R29, R22 ;  /* 0x0000001d13137224 */ /* 0x000fca00078e0216 */
[----:B------:R-:W-:Y:S02]  /*d9c0*/  SEL R22, R4, R19, !P0 ;  /* 0x0000001304167207 */ /* 0x000fe40004000000 */
[----:B------:R-:W-:-:S07]  /*d9d0*/  SEL R19, R19, R4, !P0 ;  /* 0x0000000413137207 */ /* 0x000fce0004000000 */
.L_x_378:
[----:B------:R-:W-:-:S13]  /*d9e0*/  LOP3.LUT P0, RZ, R0, 0xff, RZ, 0xc0, !PT ;  /* 0x000000ff00ff7812 */ /* 0x000fda000780c0ff */
[----:B------:R-:W-:Y:S05]  /*d9f0*/  @P0 BRA `(.L_x_381) ;  /* 0xffffff3400d40947 */ /* 0x000fea000383ffff */
[----:B------:R-:W-:Y:S05]  /*da00*/  EXIT ;  /* 0x000000000000794d */ /* 0x000fea0003800000 */
.L_x_4:
[----:B0-----:R-:W-:Y:S01]  /*da10*/  ULDC.64 UR4, c[0x0][0x650] ;  /* 0x0001940000047ab9 */ /* 0x001fe20000000a00 */
        /* <DEDUP_REMOVED lines=25> */
.L_x_383:
[--C-:B------:R-:W-:Y:S01]  /*dbb0*/  SHF.R.U64 R12, R10, R14, R11.reuse ;  /* 0x0000000e0a0c7219 */ /* 0x100fe2000000120b */
[----:B------:R-:W0:Y:S01]  /*dbc0*/  LDC R22, c[0x0][0x618] ;  /* 0x00018600ff167b82 */ /* 0x000e220000000800 */
[----:B------:R-:W-:Y:S01]  /*dbd0*/  I2FP.F32.U32 R6, R4 ;  /* 0x0000000400067245 */ /* 0x000fe20000201000 */
[----:B------:R-:W-:Y:S01]  /*dbe0*/  ULDC UR4, c[0x0][0x150] ;  /* 0x0000540000047ab9 */ /* 0x000fe20000000800 */
[----:B------:R-:W-:Y:S01]  /*dbf0*/  SHF.R.U32.HI R5, RZ, R14, R11 ;  /* 0x0000000eff057219 */ /* 0x000fe2000001160b */
[----:B------:R-:W-:Y:S01]  /*dc00*/  IMAD.MOV.U32 R16, RZ, RZ, R18 ;  /* 0x000000ffff107224 */ /* 0x000fe200078e0012 */
[----:B------:R-:W-:Y:S01]  /*dc10*/  IADD3 R9, P0, RZ, -R12, RZ ;  /* 0x8000000cff097210 */ /* 0x000fe20007f1e0ff */
[----:B------:R-:W-:Y:S01]  /*dc20*/  FMUL R11, R6, UR4 ;  /* 0x00000004060b7c20 */ /* 0x000fe20008400000 */
[----:B------:R-:W-:Y:S01]  /*dc30*/  ULDC UR4, c[0x0][0x154] ;  /* 0x0000550000047ab9 */ /* 0x000fe20000000800 */
[----:B------:R-:W1:Y:S02]  /*dc40*/  LDC.64 R24, c[0x0][0x640] ;  /* 0x00019000ff187b82 */ /* 0x000e640000000a00 */
[----:B------:R-:W-:-:S02]  /*dc50*/  IMAD.X R5, RZ, RZ, ~R5, P0 ;  /* 0x000000ffff057224 */ /* 0x000fc400000e0e05 */
[----:B------:R-:W2:Y:S01]  /*dc60*/  F2I.U32.TRUNC.NTZ R11, R11 ;  /* 0x0000000b000b7305 */ /* 0x000ea2000020f000 */
[----:B------:R-:W-:-:S03]  /*dc70*/  IMAD.WIDE.U32 R6, R9, R20, R16 ;  /* 0x0000001409067225 */ /* 0x000fc600078e0010 */
[----:B------:R-:W3:Y:S01]  /*dc80*/  LDC R13, c[0x0][0x144] ;  /* 0x00005100ff0d7b82 */ /* 0x000ee20000000800 */
[----:B------:R-:W-:-:S04]  /*dc90*/  IMAD R8, R5, R20, RZ ;  /* 0x0000001405087224 */ /* 0x000fc800078e02ff */
[----:B------:R-:W-:Y:S02]  /*dca0*/  IMAD R5, R9, R21, R8 ;  /* 0x0000001509057224 */ /* 0x000fe400078e0208 */
[----:B------:R-:W-:Y:S01]  /*dcb0*/  IMAD.MOV.U32 R8, RZ, RZ, -0x1 ;  /* 0xffffffffff087424 */ /* 0x000fe200078e00ff */
[----:B------:R-:W4:Y:S01]  /*dcc0*/  LDC R14, c[0x0][0x608] ;  /* 0x00018200ff0e7b82 */ /* 0x000f220000000800 */
[----:B------:R-:W-:Y:S01]  /*dcd0*/  IMAD.IADD R5, R7, 0x1, R5 ;  /* 0x0000000107057824 */ /* 0x000fe200078e0205 */
[----:B------:R-:W-:-:S04]  /*dce0*/  I2FP.F32.U32 R7, R3 ;  /* 0x0000000300077245 */ /* 0x000fc80000201000 */
[-C--:B0-----:R-:W-:Y:S01]  /*dcf0*/  SHF.R.U64 R10, R6, R22.reuse, R5 ;  /* 0x00000016060a7219 */ /* 0x081fe20000001205 */
[----:B--2---:R-:W-:Y:S01]  /*dd00*/  IMAD.MOV R6, RZ, RZ, -R11 ;  /* 0x000000ffff067224 */ /* 0x004fe200078e0a0b */
[----:B------:R-:W0:Y:S01]  /*dd10*/  LDC R9, c[0x0][0x658] ;  /* 0x00019600ff097b82 */ /* 0x000e220000000800 */
[----:B-1----:R-:W-:Y:S01]  /*dd20*/  ISETP.NE.U32.AND P0, PT, R24, RZ, PT ;  /* 0x000000ff1800720c */ /* 0x002fe20003f05070 */
[----:B------:R-:W-:Y:S01]  /*dd30*/  FMUL R7, R7, UR4 ;  /* 0x0000000407077c20 */ /* 0x000fe20008400000 */
[----:B------:R-:W-:Y:S02]  /*dd40*/  SHF.R.U32.HI R5, RZ, R22, R5 ;  /* 0x00000016ff057219 */ /* 0x000fe40000011605 */
[----:B------:R-:W-:-:S03]  /*dd50*/  ISETP.NE.AND.EX P0, PT, R25, RZ, PT, P0 ;  /* 0x000000ff1900720c */ /* 0x000fc60003f05300 */
[----:B------:R-:W1:Y:S01]  /*dd60*/  LDC R16, c[0x0][0x148] ;  /* 0x00005200ff107b82 */ /* 0x000e620000000800 */
[----:B---3--:R-:W-:Y:S02]  /*dd70*/  IMAD R21, R13, R6, R4 ;  /* 0x000000060d157224 */ /* 0x008fe400078e0204 */
[----:B------:R-:W-:-:S05]  /*dd80*/  IMAD.MOV.U32 R6, RZ, RZ, 0x1 ;  /* 0x00000001ff067424 */ /* 0x000fca00078e00ff */
[----:B------:R-:W2:Y:S01]  /*dd90*/  LDC R19, c[0x0][0x600] ;  /* 0x00018000ff137b82 */ /* 0x000ea20000000800 */
[-CC-:B----4-:R-:W-:Y:S02]  /*dda0*/  SHF.R.U64 R13, R10, R14.reuse, R5.reuse ;  /* 0x0000000e0a0d7219 */ /* 0x190fe40000001205 */
[----:B------:R-:W-:Y:S02]  /*ddb0*/  SHF.R.U32.HI R4, RZ, R14, R5 ;  /* 0x0000000eff047219 */ /* 0x000fe40000011605 */
[----:B------:R3:W4:Y:S03]  /*ddc0*/  F2I.U32.TRUNC.NTZ R14, R7 ;  /* 0x00000007000e7305 */ /* 0x000726000020f000 */
[----:B------:R-:W1:Y:S01]  /*ddd0*/  LDC R20, c[0x0][0x648] ;  /* 0x00019200ff147b82 */ /* 0x000e620000000800 */
[-C--:B0-----:R-:W-:Y:S02]  /*dde0*/  SHF.R.U64 R15, R13, R9.reuse, R4 ;  /* 0x000000090d0f7219 */ /* 0x081fe40000001204 */
[----:B------:R-:W-:-:S02]  /*ddf0*/  SHF.L.U32 R8, R8, R9, RZ ;  /* 0x0000000908087219 */ /* 0x000fc400000006ff */
[-C--:B------:R-:W-:Y:S01]  /*de00*/  SHF.R.U32.HI R5, RZ, R9.reuse, R4 ;  /* 0x00000009ff057219 */ /* 0x080fe20000011604 */
[----:B------:R-:W-:Y:S01]  /*de10*/  IMAD.MOV.U32 R4, RZ, RZ, R15 ;  /* 0x000000ffff047224 */ /* 0x000fe200078e000f */
[----:B------:R-:W-:Y:S01]  /*de20*/  SHF.L.U32 R22, R6, R9, RZ ;  /* 0x0000000906167219 */ /* 0x000fe200000006ff */
[----:B------:R-:W0:Y:S01]  /*de30*/  LDC R23, c[0x0][0x638] ;  /* 0x00018e00ff177b82 */ /* 0x000e220000000800 */
[----:B------:R-:W-:-:S07]  /*de40*/  LOP3.LUT R26, RZ, R8, RZ, 0x33, !PT ;  /* 0x00000008ff1a7212 */ /* 0x000fce00078e33ff */
        /* <DEDUP_REMOVED lines=12> */
.L_x_384:
[----:B------:R-:W3:Y:S01]  /*df10*/  LDC R6, c[0x0][0x65c] ;  /* 0x00019700ff067b82 */ /* 0x000ee20000000800 */
[----:B-1----:R-:W-:Y:S01]  /*df20*/  SHF.R.U64 R5, R4, R20, R5 ;  /* 0x0000001404057219 */ /* 0x002fe20000001205 */
[----:B--2---:R-:W-:Y:S01]  /*df30*/  VIADD R7, R19, 0xffffffff ;  /* 0xffffffff13077836 */ /* 0x004fe20000000000 */
[----:B------:R-:W-:Y:S01]  /*df40*/  LOP3.LUT R4, R13, R26, RZ, 0xc0, !PT ;  /* 0x0000001a0d047212 */ /* 0x000fe200078ec0ff */
[----:B------:R-:W-:Y:S02]  /*df50*/  IMAD.MOV R14, RZ, RZ, -R14 ;  /* 0x000000ffff0e7224 */ /* 0x000fe400078e0a0e */
[----:B------:R-:W-:Y:S01]  /*df60*/  IMAD.MOV.U32 R8, RZ, RZ, R12 ;  /* 0x000000ffff087224 */ /* 0x000fe200078e000c */
[----:B------:R-:W-:Y:S01]  /*df70*/  LOP3.LUT R10, R10, R7, RZ, 0xc0, !PT ;  /* 0x000000070a0a7212 */ /* 0x000fe200078ec0ff */
[----:B------:R-:W-:Y:S01]  /*df80*/  IMAD R4, R22, R5, R4 ;  /* 0x0000000516047224 */ /* 0x000fe200078e0204 */
[----:B---3--:R-:W-:Y:S01]  /*df90*/  ISETP.NE.AND P0, PT, R6, 0x1, PT ;  /* 0x000000010600780c */ /* 0x008fe20003f05270 */
[----:B------:R-:W-:-:S12]  /*dfa0*/  IMAD.MOV R6, RZ, RZ, -R5 ;  /* 0x000000ffff067224 */ /* 0x000fd800078e0a05 */
[----:B------:R-:W-:Y:S02]  /*dfb0*/  @P0 IMAD R21, R16, R14, R3 ;  /* 0x0000000e10150224 */ /* 0x000fe400078e0203 */
[----:B0-----:R-:W-:Y:S02]  /*dfc0*/  IMAD R3, R6, R23, R15 ;  /* 0x0000001706037224 */ /* 0x001fe400078e020f */
[----:B------:R-:W-:Y:S02]  /*dfd0*/  IMAD R7, R4, R27, R21 ;  /* 0x0000001b04077224 */ /* 0x000fe400078e0215 */
[----:B------:R-:W-:Y:S02]  /*dfe0*/  IMAD R4, R3, R19, R10 ;  /* 0x0000001303047224 */ /* 0x000fe400078e020a */
[----:B------:R-:W-:-:S03]  /*dff0*/  IMAD.MOV.U32 R6, RZ, RZ, 0x1 ;  /* 0x00000001ff067424 */ /* 0x000fc600078e00ff */
[----:B------:R-:W-:Y:S02]  /*e000*/  SEL R9, R4, R7, !P0 ;  /* 0x0000000704097207 */ /* 0x000fe40004000000 */
[----:B------:R-:W-:-:S07]  /*e010*/  SEL R7, R7, R4, !P0 ;  /* 0x0000000407077207 */ /* 0x000fce0004000000 */
.L_x_382:
[----:B------:R-:W-:-:S08]  /*e020*/  NOP ;  /* 0x0000000000007918 */ /* 0x000fd00000000000 */
[----:B------:R-:W0:-:S00]  /*e030*/  USETMAXREG.DEALLOC.CTAPOOL 0x28 ;  /* 0x00000028000079c8 */ /* 0x000e0000080e0500 */
[----:B0-----:R-:W-:-:S13]  /*e040*/  ISETP.NE.AND P0, PT, R0, RZ, PT ;  /* 0x000000ff0000720c */ /* 0x001fda0003f05270 */
[----:B------:R-:W-:Y:S05]  /*e050*/  @P0 EXIT ;  /* 0x000000000000094d */ /* 0x000fea0003800000 */
[----:B------:R-:W-:Y:S01]  /*e060*/  LOP3.LUT P0, RZ, R6, 0xff, RZ, 0xc0, !PT ;  /* 0x000000ff06ff7812 */ /* 0x000fe2000780c0ff */
[----:B------:R-:W-:Y:S02]  /*e070*/  IMAD.MOV.U32 R0, RZ, RZ, 0x1 ;  /* 0x00000001ff007424 */ /* 0x000fe400078e00ff */
[----:B------:R-:W-:-:S10]  /*e080*/  IMAD.MOV.U32 R12, RZ, RZ, RZ ;  /* 0x000000ffff0c7224 */ /* 0x000fd400078e00ff */
[----:B------:R-:W-:Y:S05]  /*e090*/  @!P0 BRA `(.L_x_385) ;  /* 0x0000000c00488947 */ /* 0x000fea0003800000 */
[----:B------:R-:W0:Y:S01]  /*e0a0*/  LDC R0, c[0x0][0x28c] ;  /* 0x0000a300ff007b82 */ /* 0x000e220000000800 */
[----:B------:R-:W1:Y:S01]  /*e0b0*/  S2R R4, SR_TID.X ;  /* 0x0000000000047919 */ /* 0x000e620000002100 */
[----:B------:R-:W-:Y:S01]  /*e0c0*/  ULDC UR5, c[0x0][0x600] ;  /* 0x0001800000057ab9 */ /* 0x000fe20000000800 */
[----:B------:R-:W-:Y:S01]  /*e0d0*/  ULDC UR4, c[0x0][0xc] ;  /* 0x0000030000047ab9 */ /* 0x000fe20000000800 */
[----:B------:R-:W-:Y:S01]  /*e0e0*/  UIADD3 UR16, UR5, -0x1, URZ ;  /* 0xffffffff05107890 */ /* 0x000fe2000fffe03f */
[----:B------:R-:W-:Y:S01]  /*e0f0*/  BSSY B0, `(.L_x_385) ;  /* 0x00000cc000007945 */ /* 0x000fe20003800000 */
[----:B------:R-:W-:Y:S01]  /*e100*/  ULDC UR6, c[0x0][0x658] ;  /* 0x0001960000067ab9 */ /* 0x000fe20000000800 */
[----:B------:R-:W-:Y:S01]  /*e110*/  ULDC UR5, c[0x0][0x10] ;  /* 0x0000040000057ab9 */ /* 0x000fe20000000800 */
[----:B------:R-:W-:Y:S01]  /*e120*/  UMOV UR7, 0xffffffff ;  /* 0xffffffff00077882 */ /* 0x000fe20000000000 */
[----:B------:R-:W-:Y:S01]  /*e130*/  UMOV UR8, 0x1 ;  /* 0x0000000100087882 */ /* 0x000fe20000000000 */
[----:B------:R-:W-:Y:S01]  /*e140*/  UIMAD.WIDE.U32 UR4, UR4, UR5, URZ ;  /* 0x00000005040472a5 */ /* 0x000fe2000f8e003f */
[----:B------:R-:W-:Y:S01]  /*e150*/  IMAD.MOV.U32 R13, RZ, RZ, 0x1 ;  /* 0x00000001ff0d7424 */ /* 0x000fe200078e00ff */
[----:B------:R-:W-:Y:S01]  /*e160*/  USHF.L.U32 UR7, UR7, UR6, URZ ;  /* 0x0000000607077299 */ /* 0x000fe2000800063f */
[----:B------:R-:W-:Y:S01]  /*e170*/  LOP3.LUT R11, R2, 0x2, RZ, 0xfc, !PT ;  /* 0x00000002020b7812 */ /* 0x000fe200078efcff */
[----:B------:R-:W-:Y:S01]  /*e180*/  USHF.L.U32 UR18, UR8, UR6, URZ ;  /* 0x0000000608127299 */ /* 0x000fe2000800063f */
[----:B------:R-:W-:Y:S01]  /*e190*/  IMAD.MOV.U32 R12, RZ, RZ, RZ ;  /* 0x000000ffff0c7224 */ /* 0x000fe200078e00ff */
[----:B------:R-:W-:Y:S01]  /*e1a0*/  ULOP3.LUT UR17, URZ, UR7, URZ, 0x33, !UPT ;  /* 0x000000073f117292 */ /* 0x000fe2000f8e333f */
[----:B------:R-:W-:Y:S01]  /*e1b0*/  ULDC UR6, c[0x0][0x14] ;  /* 0x0000050000067ab9 */ /* 0x000fe20000000800 */
[----:B------:R-:W-:Y:S01]  /*e1c0*/  ULDC.64 UR22, c[0x0][0x198] ;  /* 0x0000660000167ab9 */ /* 0x000fe20000000a00 */
[----:B------:R-:W-:-:S02]  /*e1d0*/  UIMAD.WIDE.U32 UR20, UR4, UR6, URZ ;  /* 0x00000006041472a5 */ /* 0x000fc4000f8e003f */
[----:B------:R-:W-:Y:S01]  /*e1e0*/  UIMAD UR13, UR5, UR6, URZ ;  /* 0x00000006050d72a4 */ /* 0x000fe2000f8e023f */
[----:B0-----:R-:W-:-:S03]  /*e1f0*/  VIADD R0, R0, 0xf ;  /* 0x0000000f00007836 */ /* 0x001fc60000000000 */
[----:B------:R-:W-:Y:S02]  /*e200*/  UIADD3 UR13, UR21, UR13, URZ ;  /* 0x0000000d150d7290 */ /* 0x000fe4000fffe03f */
[----:B------:R-:W-:-:S04]  /*e210*/  SHF.R.S32.HI R3, RZ, 0x1f, R0 ;  /* 0x0000001fff037819 */ /* 0x000fc80000011400 */
[----:B------:R-:W-:Y:S01]  /*e220*/  LEA.HI R3, R3, R0, RZ, 0x4 ;  /* 0x0000000003037211 */ /* 0x000fe200078f20ff */
[----:B------:R-:W-:Y:S01]  /*e230*/  IMAD.MOV.U32 R0, RZ, RZ, 0x1 ;  /* 0x00000001ff007424 */ /* 0x000fe200078e00ff */
[C---:B-1----:R-:W-:Y:S02]  /*e240*/  LOP3.LUT P2, RZ, R4.reuse, 0x7f, RZ, 0xc0, !PT ;  /* 0x0000007f04ff7812 */ /* 0x042fe4000784c0ff */
[----:B------:R-:W-:Y:S02]  /*e250*/  SHF.R.S32.HI R3, RZ, 0x4, R3 ;  /* 0x00000004ff037819 */ /* 0x000fe40000011403 */
[----:B------:R-:W-:-:S03]  /*e260*/  LOP3.LUT P0, RZ, R4, 0x1f, RZ, 0xc0, !PT ;  /* 0x0000001f04ff7812 */ /* 0x000fc6000780c0ff */
[----:B------:R-:W-:Y:S01]  /*e270*/  VIADD R10, R3, 0x1 ;  /* 0x00000001030a7836 */ /* 0x000fe20000000000 */
[----:B------:R-:W-:-:S13]  /*e280*/  PLOP3.LUT P0, PT, P0, P2, PT, 0x8a, 0x0 ;  /* 0x000000000000781c */ /* 0x000fda0000705172 */
.L_x_397:
[----:B------:R-:W-:-:S03]  /*e290*/  UMOV UR4, 0xffffffff ;  /* 0xffffffff00047882 */ /* 0x000fc60000000000 */
[----:B------:R-:W-:Y:S05]  /*e2a0*/  BRA.DIV UR4, `(.L_x_386) ;  /* 0x0000001604cc7947 */ /* 0x000fea000b800000 */
[----:B------:R-:W-:-:S13]  /*e2b0*/  ELECT P6, URZ, PT ;  /* 0x00000000003f782f */ /* 0x000fda00038c0000 */
.L_x_423:
[----:B------:R-:W0:Y:S01]  /*e2c0*/  LDC R4, c[0x0][0x28c] ;  /* 0x0000a300ff047b82 */ /* 0x000e220000000800 */
[----:B------:R-:W-:Y:S01]  /*e2d0*/  BSSY B1, `(.L_x_387) ;  /* 0x0000037000017945 */ /* 0x000fe20003800000 */
[----:B0-----:R-:W-:-:S13]  /*e2e0*/  ISETP.LT.OR P6, PT, R4, 0x1, !P6 ;  /* 0x000000010400780c */ /* 0x001fda00077c1670 */
[----:B------:R-:W-:Y:S05]  /*e2f0*/  @P6 BRA `(.L_x_388) ;  /* 0x0000000000d06947 */ /* 0x000fea0003800000 */
[----:B------:R-:W-:Y:S02]  /*e300*/  IMAD R15, R9, 0xb0, RZ ;  /* 0x000000b0090f7824 */ /* 0x000fe400078e02ff */
[----:B------:R-:W-:Y:S02]  /*e310*/  IMAD R16, R7, 0xc0, RZ ;  /* 0x000000c007107824 */ /* 0x000fe400078e02ff */
[----:B------:R-:W-:Y:S02]  /*e320*/  IMAD.MOV.U32 R20, RZ, RZ, RZ ;  /* 0x000000ffff147224 */ /* 0x000fe400078e00ff */
[----:B------:R-:W-:Y:S02]  /*e330*/  IMAD.MOV.U32 R4, RZ, RZ, R10 ;  /* 0x000000ffff047224 */ /* 0x000fe400078e000a */
[----:B------:R-:W-:Y:S02]  /*e340*/  IMAD.MOV.U32 R5, RZ, RZ, R0 ;  /* 0x000000ffff057224 */ /* 0x000fe400078e0000 */
[----:B------:R-:W-:-:S07]  /*e350*/  IMAD.MOV.U32 R6, RZ, RZ, R12 ;  /* 0x000000ffff067224 */ /* 0x000fce00078e000c */
.L_x_392:
[----:B------:R-:W0:Y:S01]  /*e360*/  S2R R14, SR_CgaCtaId ;  /* 0x00000000000e7919 */ /* 0x000e220000008800 */
[----:B------:R-:W-:Y:S01]  /*e370*/  MOV R7, 0x400 ;  /* 0x0000040000077802 */ /* 0x000fe20000000f00 */
[----:B------:R-:W1:Y:S03]  /*e380*/  @!P2 LDC R9, c[0x0][0x500] ;  /* 0x00014000ff09ab82 */ /* 0x000e660000000800 */
[----:B0-----:R-:W-:Y:S02]  /*e390*/  LEA R19, R14, R7, 0x18 ;  /* 0x000000070e137211 */ /* 0x001fe400078ec0ff */
[----:B------:R-:W-:-:S03]  /*e3a0*/  SHF.L.U32 R7, R5, 0x1f, RZ ;  /* 0x0000001f05077819 */ /* 0x000fc600000006ff */
[----:B------:R-:W-:-:S04]  /*e3b0*/  IMAD R14, R6, 0x8, R19 ;  /* 0x00000008060e7824 */ /* 0x000fc800078e0213 */
[----:B------:R-:W0:Y:S02]  /*e3c0*/  SYNCS.PHASECHK.TRANS64.TRYWAIT P1, [R14+URZ+0x98], R7 ;  /* 0x000098070e0075a7 */ /* 0x000e24000802017f */
[----:B01----:R-:W-:Y:S05]  /*e3d0*/  @!P1 BRA `(.L_x_389) ;  /* 0x0000001400a09947 */ /* 0x003fea0003800000 */
.L_x_424:
[----:B0-----:R-:W-:Y:S01]  /*e3e0*/  PRMT R7, R11, 0x9910, RZ ;  /* 0x000099100b077816 */ /* 0x001fe200000000ff */
[----:B------:R0:W-:Y:S03]  /*e3f0*/  @!P2 SYNCS.ARRIVE.TRANS64 RZ, [R14+URZ], R9 ;  /* 0x000000090effa9a7 */ /* 0x0001e6000800003f */
[----:B------:R-:W-:-:S13]  /*e400*/  ISETP.NE.AND P1, PT, R7, 0x2, PT ;  /* 0x000000020700780c */ /* 0x000fda0003f25270 */
[----:B0-----:R-:W-:Y:S05]  /*e410*/  @P1 BRA `(.L_x_390) ;  /* 0x0000000000041947 */ /* 0x001fea0003800000 */
[----:B------:R-:W-:Y:S01]  /*e420*/  BPT.TRAP 0x1 ;  /* 0x000000040000795c */ /* 0x000fe20000300000 */
.L_x_390:
[----:B------:R-:W-:Y:S05]  /*e430*/  @P0 BRA `(.L_x_391) ;  /* 0x0000000000040947 */ /* 0x000fea0003800000 */
[----:B------:R-:W-:Y:S01]  /*e440*/  BPT.TRAP 0x1 ;  /* 0x000000040000795c */ /* 0x000fe20000300000 */
.L_x_391:
[--C-:B------:R-:W-:Y:S01]  /*e450*/  IMAD R7, R6, 0x1800, R19.reuse ;  /* 0x0000180006077824 */ /* 0x100fe200078e0213 */
[----:B------:R-:W-:Y:S01]  /*e460*/  R2UR UR9, R14 ;  /* 0x000000000e0972ca */ /* 0x000fe200000e0000 */
[----:B------:R-:W-:Y:S01]  /*e470*/  IMAD R19, R6, 0x1600, R19 ;  /* 0x0000160006137824 */ /* 0x000fe200078e0213 */
[----:B------:R-:W-:Y:S01]  /*e480*/  UIADD3 UR4, UP0, UR22, 0xf0, URZ ;  /* 0x000000f016047890 */ /* 0x000fe2000ff1e03f */
[----:B------:R-:W-:Y:S01]  /*e490*/  VIADD R4, R4, 0xffffffff ;  /* 0xffffffff04047836 */ /* 0x000fe20000000000 */
[----:B------:R-:W-:Y:S01]  /*e4a0*/  R2UR UR5, R7 ;  /* 0x00000000070572ca */ /* 0x000fe200000e0000 */
[----:B------:R-:W-:Y:S01]  /*e4b0*/  UIADD3 UR24, UP1, UR22, 0x1f0, URZ ;  /* 0x000001f016187890 */ /* 0x000fe2000ff3e03f */
[----:B------:R-:W-:Y:S01]  /*e4c0*/  R2UR UR8, R19 ;  /* 0x00000000130872ca */ /* 0x000fe200000e0000 */
[----:B------:R-:W-:Y:S01]  /*e4d0*/  VIADD R6, R6, 0x1 ;  /* 0x0000000106067836 */ /* 0x000fe20000000000 */
[----:B------:R-:W-:Y:S01]  /*e4e0*/  R2UR UR11, R16 ;  /* 0x00000000100b72ca */ /* 0x000fe200000e0000 */
[----:B------:R-:W-:Y:S01]  /*e4f0*/  UIADD3.X UR25, URZ, UR23, URZ, UP1, !UPT ;  /* 0x000000173f197290 */ /* 0x000fe20008ffe43f */
[----:B------:R-:W-:Y:S01]  /*e500*/  R2UR UR10, R20 ;  /* 0x00000000140a72ca */ /* 0x000fe200000e0000 */
[----:B------:R-:W-:Y:S01]  /*e510*/  UMOV UR6, 0x0 ;  /* 0x0000000000067882 */ /* 0x000fe20000000000 */
[----:B------:R-:W-:Y:S01]  /*e520*/  R2UR UR12, R8 ;  /* 0x00000000080c72ca */ /* 0x000fe200000e0000 */
[----:B------:R-:W-:Y:S01]  /*e530*/  UMOV UR7, 0x10000000 ;  /* 0x1000000000077882 */ /* 0x000fe20000000000 */
[----:B------:R-:W-:Y:S01]  /*e540*/  R2UR UR19, R15 ;  /* 0x000000000f1372ca */ /* 0x000fe200000e0000 */
[----:B------:R-:W-:Y:S01]  /*e550*/  VIADD R20, R20, 0x10 ;  /* 0x0000001014147836 */ /* 0x000fe20000000000 */
[----:B------:R-:W-:Y:S01]  /*e560*/  ISETP.GT.AND P3, PT, R4, 0x1, PT ;  /* 0x000000010400780c */ /* 0x000fe20003f64270 */
[----:B------:R-:W-:Y:S01]  /*e570*/  UIADD3 UR14, UR5, 0x200, URZ ;  /* 0x00000200050e7890 */ /* 0x000fe2000fffe03f */
[----:B------:R-:W-:Y:S01]  /*e580*/  ISETP.NE.AND P1, PT, R6, 0x13, PT ;  /* 0x000000130600780c */ /* 0x000fe20003f25270 */
[----:B------:R-:W-:-:S02]  /*e590*/  UIADD3.X UR5, URZ, UR23, URZ, UP0, !UPT ;  /* 0x000000173f057290 */ /* 0x000fc400087fe43f */
[----:B------:R-:W-:Y:S01]  /*e5a0*/  UIADD3 UR15, UR8, 0x1ca00, URZ ;  /* 0x0001ca00080f7890 */ /* 0x000fe2000fffe03f */
[----:B------:R-:W-:Y:S02]  /*e5b0*/  SEL R14, RZ, 0x1, P1 ;  /* 0x00000001ff0e7807 */ /* 0x000fe40000800000 */
[----:B------:R-:W-:Y:S01]  /*e5c0*/  UMOV UR8, UR14 ;  /* 0x0000000e00087c82 */ /* 0x000fe20008000000 */
[----:B------:R-:W-:Y:S02]  /*e5d0*/  SEL R6, R6, RZ, P1 ;  /* 0x000000ff06067207 */ /* 0x000fe40000800000 */
[----:B------:R-:W-:Y:S01]  /*e5e0*/  LOP3.LUT R5, R5, R14, RZ, 0x3c, !PT ;  /* 0x0000000e05057212 */ /* 0x000fe200078e3cff */
[----:B------:R0:W-:Y:S02]  /*e5f0*/  UTMALDG.3D [UR8], [UR4], desc[UR6] ;  /* 0x00000608040075b4 */ /* 0x0001e40008011000 */
[----:B0-----:R-:W-:Y:S01]  /*e600*/  UMOV UR8, UR15 ;  /* 0x0000000f00087c82 */ /* 0x001fe20008000000 */
[----:B------:R-:W-:-:S02]  /*e610*/  UMOV UR11, UR19 ;  /* 0x00000013000b7c82 */ /* 0x000fc40008000000 */
[----:B------:R0:W-:Y:S02]  /*e620*/  UTMALDG.3D [UR8], [UR24], desc[UR6] ;  /* 0x00000608180075b4 */ /* 0x0001e40008011000 */
[----:B0-----:R-:W-:Y:S05]  /*e630*/  @P3 BRA `(.L_x_392) ;  /* 0xfffffffc00483947 */ /* 0x001fea000383ffff */
.L_x_388:
[----:B------:R-:W-:Y:S05]  /*e640*/  BSYNC B1 ;  /* 0x0000000000017941 */ /* 0x000fea0003800000 */
.L_x_387:
[----:B------:R-:W-:Y:S01]  /*e650*/  LOP3.LUT P4, RZ, R13, 0xff, RZ, 0xc0, !PT ;  /* 0x000000ff0dff7812 */ /* 0x000fe2000788c0ff */
[C---:B------:R-:W-:Y:S01]  /*e660*/  IMAD.IADD R12, R3.reuse, 0x1, R12 ;  /* 0x00000001030c7824 */ /* 0x040fe200078e020c */
[----:B------:R-:W-:Y:S01]  /*e670*/  ULDC.64 UR4, c[0x0][0x650] ;  /* 0x0001940000047ab9 */ /* 0x000fe20000000a00 */
[C---:B------:R-:W-:Y:S01]  /*e680*/  ISETP.GE.U32.AND P3, PT, R3.reuse, 0x13, PT ;  /* 0x000000130300780c */ /* 0x040fe20003f66070 */
[----:B------:R-:W-:Y:S01]  /*e690*/  BSSY B1, `(.L_x_393) ;  /* 0x000006f000017945 */ /* 0x000fe20003800000 */
[C---:B------:R-:W-:Y:S01]  /*e6a0*/  IMAD.WIDE.U32 R4, R12.reuse, -0x50d79435, RZ ;  /* 0xaf286bcb0c047825 */ /* 0x040fe200078e00ff */
[C---:B------:R-:W-:Y:S02]  /*e6b0*/  ISETP.GT.U32.AND P1, PT, R12.reuse, 0x12, PT ;  /* 0x000000120c00780c */ /* 0x040fe40003f24070 */
[----:B------:R-:W-:Y:S01]  /*e6c0*/  PRMT R13, RZ, 0x7610, R13 ;  /* 0x00007610ff0d7816 */ /* 0x000fe2000000000d */
[----:B------:R-:W-:Y:S01]  /*e6d0*/  IMAD.IADD R4, R12, 0x1, -R5 ;  /* 0x000000010c047824 */ /* 0x000fe200078e0a05 */
[----:B------:R-:W-:Y:S01]  /*e6e0*/  ISETP.LT.U32.AND P1, PT, R3, 0x13, P1 ;  /* 0x000000130300780c */ /* 0x000fe20000f21070 */
[----:B------:R-:W-:-:S02]  /*e6f0*/  IMAD.MOV.U32 R9, RZ, RZ, -0x1 ;  /* 0xffffffffff097424 */ /* 0x000fc400078e00ff */
[----:B------:R-:W0:Y:S01]  /*e700*/  @P4 S2R R7, SR_CgaCtaId ;  /* 0x0000000000074919 */ /* 0x000e220000008800 */
[----:B------:R-:W-:Y:S01]  /*e710*/  @P4 MOV R6, 0x400 ;  /* 0x0000040000064802 */ /* 0x000fe20000000f00 */
[----:B------:R-:W-:Y:S01]  /*e720*/  IMAD.MOV.U32 R8, RZ, RZ, -0x1 ;  /* 0xffffffffff087424 */ /* 0x000fe200078e00ff */
[----:B------:R-:W-:-:S04]  /*e730*/  LEA.HI R4, R4, R5, RZ, 0x1f ;  /* 0x0000000504047211 */ /* 0x000fc800078ff8ff */
[--C-:B------:R-:W-:Y:S02]  /*e740*/  SHF.R.U32.HI R5, RZ, 0x4, R4.reuse ;  /* 0x00000004ff057819 */ /* 0x100fe40000011604 */
[----:B------:R-:W-:-:S03]  /*e750*/  PRMT R4, RZ, 0x7610, R4 ;  /* 0x00007610ff047816 */ /* 0x000fc60000000004 */
[----:B------:R-:W-:Y:S01]  /*e760*/  IMAD R12, R5, -0x13, R12 ;  /* 0xffffffed050c7824 */ /* 0x000fe200078e020c */
[----:B0-----:R-:W-:Y:S02]  /*e770*/  @P4 LEA R6, R7, R6, 0x18 ;  /* 0x0000000607064211 */ /* 0x001fe400078ec0ff */
[----:B------:R-:W-:Y:S02]  /*e780*/  SEL R7, RZ, 0x1, !P1 ;  /* 0x00000001ff077807 */ /* 0x000fe40004800000 */
[----:B------:R-:W-:Y:S01]  /*e790*/  IADD3 R18, P1, R18, UR20, RZ ;  /* 0x0000001412127c10 */ /* 0x000fe2000ff3e0ff */
[----:B------:R0:W-:Y:S01]  /*e7a0*/  @P4 SYNCS.ARRIVE.TRANS64.A1T0 RZ, [R6+URZ+0x148], RZ ;  /* 0x000148ff06ff49a7 */ /* 0x0001e2000810003f */
[----:B------:R-:W-:Y:S01]  /*e7b0*/  LOP3.LUT R0, R0, R7, RZ, 0x3c, !PT ;  /* 0x0000000700007212 */ /* 0x000fe200078e3cff */
[----:B------:R-:W-:Y:S01]  /*e7c0*/  IMAD.MOV.U32 R7, RZ, RZ, -0x1 ;  /* 0xffffffffff077424 */ /* 0x000fe200078e00ff */
[----:B------:R-:W-:Y:S02]  /*e7d0*/  IADD3.X R17, R17, UR13, RZ, P1, !PT ;  /* 0x0000000d11117c10 */ /* 0x000fe40008ffe4ff */
[----:B------:R-:W-:-:S02]  /*e7e0*/  ISETP.GE.U32.AND P1, PT, R18, UR4, PT ;  /* 0x0000000412007c0c */ /* 0x000fc4000bf26070 */
[----:B------:R-:W-:Y:S02]  /*e7f0*/  @P3 LOP3.LUT R0, R0, 0x1, R5, 0x78, !PT ;  /* 0x0000000100003812 */ /* 0x000fe400078e7805 */
[----:B------:R-:W-:-:S13]  /*e800*/  ISETP.GE.U32.AND.EX P1, PT, R17, UR5, PT, P1 ;  /* 0x0000000511007c0c */ /* 0x000fda000bf26110 */
[----:B0-----:R-:W-:Y:S05]  /*e810*/  @P1 BRA `(.L_x_394) ;  /* 0x0000000400581947 */ /* 0x001fea0003800000 */
[----:B------:R-:W-:Y:S01]  /*e820*/  ULDC.64 UR4, c[0x0][0x628] ;  /* 0x00018a0000047ab9 */ /* 0x000fe20000000a00 */
[----:B------:R-:W0:Y:S01]  /*e830*/  S2R R15, SR_CTAID.X ;  /* 0x00000000000f7919 */ /* 0x000e220000002500 */
[----:B------:R-:W-:Y:S01]  /*e840*/  ISETP.NE.U32.AND P1, PT, RZ, UR4, PT ;  /* 0x00000004ff007c0c */ /* 0x000fe2000bf25070 */
[----:B------:R-:W-:Y:S01]  /*e850*/  ULDC UR7, c[0x0][0x630] ;  /* 0x00018c0000077ab9 */ /* 0x000fe20000000800 */
[----:B------:R-:W-:Y:S01]  /*e860*/  IMAD.MOV.U32 R4, RZ, RZ, R18 ;  /* 0x000000ffff047224 */ /* 0x000fe200078e0012 */
[----:B------:R-:W1:Y:S01]  /*e870*/  S2R R14, SR_CTAID.Y ;  /* 0x00000000000e7919 */ /* 0x000e620000002600 */
[----:B------:R-:W-:Y:S01]  /*e880*/  ISETP.NE.AND.EX P1, PT, RZ, UR5, PT, P1 ;  /* 0x00000005ff007c0c */ /* 0x000fe2000bf25310 */
[----:B------:R-:W-:-:S12]  /*e890*/  IMAD.MOV.U32 R5, RZ, RZ, R17 ;  /* 0x000000ffff057224 */ /* 0x000fd800078e0011 */
[----:B------:R-:W-:Y:S05]  /*e8a0*/  @!P1 BRA `(.L_x_395) ;  /* 0x0000000000289947 */ /* 0x000fea0003800000 */
[----:B------:R-:W-:Y:S02]  /*e8b0*/  ULDC UR6, c[0x0][0x634] ;  /* 0x00018d0000067ab9 */ /* 0x000fe40000000800 */
[----:B------:R-:W-:-:S05]  /*e8c0*/  IADD3 R9, P1, R18, UR6, RZ ;  /* 0x0000000612097c10 */ /* 0x000fca000ff3e0ff */
[----:B------:R-:W-:-:S04]  /*e8d0*/  IMAD.X R19, RZ, RZ, R17, P1 ;  /* 0x000000ffff137224 */ /* 0x000fc800008e0611 */
[----:B------:R-:W-:-:S04]  /*e8e0*/  IMAD.WIDE.U32 R6, R19, UR4, RZ ;  /* 0x0000000413067c25 */ /* 0x000fc8000f8e00ff */
[----:B------:R-:W-:-:S04]  /*e8f0*/  IMAD.WIDE.U32 R6, P1, R9, UR5, R6 ;  /* 0x0000000509067c25 */ /* 0x000fc8000f820006 */
[----:B------:R-:W-:-:S04]  /*e900*/  IMAD.WIDE.U32 R8, R9, UR4, RZ ;  /* 0x0000000409087c25 */ /* 0x000fc8000f8e00ff */
[----:B------:R-:W-:Y:S01]  /*e910*/  IMAD.X R5, RZ, RZ, RZ, P1 ;  /* 0x000000ffff057224 */ /* 0x000fe200008e06ff */
[----:B------:R-:W-:Y:S01]  /*e920*/  IADD3 RZ, P1, R9, R6, RZ ;  /* 0x0000000609ff7210 */ /* 0x000fe20007f3e0ff */
[----:B------:R-:W-:-:S04]  /*e930*/  IMAD.MOV.U32 R4, RZ, RZ, R7 ;  /* 0x000000ffff047224 */ /* 0x000fc800078e0007 */
[----:B------:R-:W-:-:S08]  /*e940*/  IMAD.WIDE.U32.X R4, R19, UR5, R4, P1 ;  /* 0x0000000513047c25 */ /* 0x000fd000088e0404 */
.L_x_395:
[--C-:B------:R-:W-:Y:S01]  /*e950*/  SHF.R.U64 R8, R4, UR7, R5.reuse ;  /* 0x0000000704087c19 */ /* 0x100fe20008001205 */
[----:B------:R-:W-:Y:S01]  /*e960*/  ULDC.64 UR4, c[0x0][0x620] ;  /* 0x0001880000047ab9 */ /* 0x000fe20000000a00 */
[----:B------:R-:W-:Y:S01]  /*e970*/  SHF.R.U32.HI R4, RZ, UR7, R5 ;  /* 0x00000007ff047c19 */ /* 0x000fe20008011605 */
[----:B------:R-:W-:Y:S01]  /*e980*/  IMAD.MOV.U32 R5, RZ, RZ, R17 ;  /* 0x000000ffff057224 */ /* 0x000fe200078e0011 */
[----:B------:R-:W-:Y:S01]  /*e990*/  IADD3 R7, P1, RZ, -R8, RZ ;  /* 0x80000008ff077210 */ /* 0x000fe20007f3e0ff */
[----:B------:R-:W2:Y:S01]  /*e9a0*/  LDC R22, c[0x0][0x144] ;  /* 0x00005100ff167b82 */ /* 0x000ea20000000800 */
[----:B0-----:R-:W-:Y:S01]  /*e9b0*/  I2FP.F32.U32 R9, R15 ;  /* 0x0000000f00097245 */ /* 0x001fe20000201000 */
[----:B------:R-:W-:Y:S01]  /*e9c0*/  ULDC.64 UR8, c[0x0][0x640] ;  /* 0x0001900000087ab9 */ /* 0x000fe20000000a00 */
[----:B------:R-:W-:Y:S01]  /*e9d0*/  ULDC UR6, c[0x0][0x608] ;  /* 0x0001820000067ab9 */ /* 0x000fe20000000800 */
[----:B------:R-:W-:Y:S01]  /*e9e0*/  IMAD.X R4, RZ, RZ, ~R4, P1 ;  /* 0x000000ffff047224 */ /* 0x000fe200008e0e04 */
[----:B------:R-:W-:-:S03]  /*e9f0*/  ISETP.NE.U32.AND P1, PT, RZ, UR8, PT ;  /* 0x00000008ff007c0c */ /* 0x000fc6000bf25070 */
[----:B------:R-:W-:Y:S01]  /*ea00*/  IMAD R6, R4, UR4, RZ ;  /* 0x0000000404067c24 */ /* 0x000fe2000f8e02ff */
[----:B------:R-:W0:Y:S01]  /*ea10*/  LDC R19, c[0x0][0x148] ;  /* 0x00005200ff137b82 */ /* 0x000e220000000800 */
[----:B------:R-:W-:Y:S01]  /*ea20*/  IMAD.MOV.U32 R4, RZ, RZ, R18 ;  /* 0x000000ffff047224 */ /* 0x000fe200078e0012 */
[----:B------:R-:W-:-:S03]  /*ea30*/  ISETP.NE.AND.EX P1, PT, RZ, UR9, PT, P1 ;  /* 0x00000009ff007c0c */ /* 0x000fc6000bf25310 */
[----:B------:R-:W-:Y:S01]  /*ea40*/  IMAD.WIDE.U32 R4, R7, UR4, R4 ;  /* 0x0000000407047c25 */ /* 0x000fe2000f8e0004 */
[----:B------:R-:W-:-:S03]  /*ea50*/  ULDC UR4, c[0x0][0x150] ;  /* 0x0000540000047ab9 */ /* 0x000fc60000000800 */
[----:B------:R-:W-:Y:S02]  /*ea60*/  IMAD R7, R7, UR5, R6 ;  /* 0x0000000507077c24 */ /* 0x000fe4000f8e0206 */
[----:B------:R-:W-:Y:S01]  /*ea70*/  FMUL R6, R9, UR4 ;  /* 0x0000000409067c20 */ /* 0x000fe20008400000 */
[----:B------:R-:W-:Y:S01]  /*ea80*/  ULDC UR4, c[0x0][0x618] ;  /* 0x0001860000047ab9 */ /* 0x000fe20000000800 */
[----:B------:R-:W-:Y:S01]  /*ea90*/  ULDC UR5, c[0x0][0x154] ;  /* 0x0000550000057ab9 */ /* 0x000fe20000000800 */
[----:B------:R-:W-:-:S03]  /*eaa0*/  IMAD.IADD R5, R5, 0x1, R7 ;  /* 0x0000000105057824 */ /* 0x000fc600078e0207 */
[----:B------:R-:W3:Y:S02]  /*eab0*/  F2I.U32.TRUNC.NTZ R6, R6 ;  /* 0x0000000600067305 */ /* 0x000ee4000020f000 */
[----:B------:R-:W-:Y:S02]  /*eac0*/  SHF.R.U64 R9, R4, UR4, R5 ;  /* 0x0000000404097c19 */ /* 0x000fe40008001205 */
[----:B-1----:R-:W-:-:S05]  /*ead0*/  I2FP.F32.U32 R4, R14 ;  /* 0x0000000e00047245 */ /* 0x002fca0000201000 */
[----:B------:R-:W-:Y:S01]  /*eae0*/  FMUL R21, R4, UR5 ;  /* 0x0000000504157c20 */ /* 0x000fe20008400000 */
[----:B------:R-:W-:Y:S01]  /*eaf0*/  SHF.R.U32.HI R4, RZ, UR4, R5 ;  /* 0x00000004ff047c19 */ /* 0x000fe20008011605 */
[----:B------:R-:W-:-:S03]  /*eb00*/  ULDC UR4, c[0x0][0x658] ;  /* 0x0001960000047ab9 */ /* 0x000fc60000000800 */
[--C-:B------:R-:W-:Y:S01]  /*eb10*/  SHF.R.U64 R20, R9, UR6, R4.reuse ;  /* 0x0000000609147c19 */ /* 0x100fe20008001204 */
[----:B------:R-:W1:Y:S01]  /*eb20*/  F2I.U32.TRUNC.NTZ R21, R21 ;  /* 0x0000001500157305 */ /* 0x000e62000020f000 */
[----:B------:R-:W-:Y:S01]  /*eb30*/  SHF.R.U32.HI R5, RZ, UR6, R4 ;  /* 0x00000006ff057c19 */ /* 0x000fe20008011604 */
[----:B---3--:R-:W-:-:S03]  /*eb40*/  IMAD.MOV R6, RZ, RZ, -R6 ;  /* 0x000000ffff067224 */ /* 0x008fc600078e0a06 */
[----:B------:R-:W-:Y:S01]  /*eb50*/  SHF.R.U64 R16, R20, UR4, R5 ;  /* 0x0000000414107c19 */ /* 0x000fe20008001205 */
[----:B--2---:R-:W-:Y:S01]  /*eb60*/  IMAD R15, R22, R6, R15 ;  /* 0x00000006160f7224 */ /* 0x004fe200078e020f */
[----:B------:R-:W-:-:S03]  /*eb70*/  SHF.R.U32.HI R23, RZ, UR4, R5 ;  /* 0x00000004ff177c19 */ /* 0x000fc60008011605 */
[----:B------:R-:W-:Y:S02]  /*eb80*/  IMAD.MOV.U32 R4, RZ, RZ, R16 ;  /* 0x000000ffff047224 */ /* 0x000fe400078e0010 */
[----:B------:R-:W-:Y:S01]  /*eb90*/  IMAD.MOV.U32 R5, RZ, RZ, R23 ;  /* 0x000000ffff057224 */ /* 0x000fe200078e0017 */
[----:B------:R-:W-:Y:S06]  /*eba0*/  @!P1 BRA `(.L_x_396) ;  /* 0x0000000000289947 */ /* 0x000fec0003800000 */
[----:B------:R-:W-:Y:S02]  /*ebb0*/  ULDC UR4, c[0x0][0x64c] ;  /* 0x0001930000047ab9 */ /* 0x000fe40000000800 */
[----:B------:R-:W-:-:S05]  /*ebc0*/  IADD3 R5, P1, R16, UR4, RZ ;  /* 0x0000000410057c10 */ /* 0x000fca000ff3e0ff */
[----:B------:R-:W-:-:S04]  /*ebd0*/  IMAD.X R23, RZ, RZ, R23, P1 ;  /* 0x000000ffff177224 */ /* 0x000fc800008e0617 */
[----:B------:R-:W-:-:S04]  /*ebe0*/  IMAD.WIDE.U32 R6, R23, UR8, RZ ;  /* 0x0000000817067c25 */ /* 0x000fc8000f8e00ff */
[----:B------:R-:W-:-:S04]  /*ebf0*/  IMAD.WIDE.U32 R6, P1, R5, UR9, R6 ;  /* 0x0000000905067c25 */ /* 0x000fc8000f820006 */
[----:B------:R-:W-:-:S04]  /*ec00*/  IMAD.WIDE.U32 R4, R5, UR8, RZ ;  /* 0x0000000805047c25 */ /* 0x000fc8000f8e00ff */
[----:B------:R-:W-:Y:S01]  /*ec10*/  IMAD.MOV.U32 R4, RZ, RZ, R7 ;  /* 0x000000ffff047224 */ /* 0x000fe200078e0007 */
[----:B------:R-:W-:Y:S01]  /*ec20*/  IADD3 RZ, P3, R5, R6, RZ ;  /* 0x0000000605ff7210 */ /* 0x000fe20007f7e0ff */
[----:B------:R-:W-:-:S04]  /*ec30*/  IMAD.X R5, RZ, RZ, RZ, P1 ;  /* 0x000000ffff057224 */ /* 0x000fc800008e06ff */
[----:B------:R-:W-:-:S08]  /*ec40*/  IMAD.WIDE.U32.X R4, R23, UR9, R4, P3 ;  /* 0x0000000917047c25 */ /* 0x000fd000098e0404 */
.L_x_396:
[----:B------:R-:W2:Y:S01]  /*ec50*/  LDC R6, c[0x0][0x65c] ;  /* 0x00019700ff067b82 */ /* 0x000ea20000000800 */
[----:B------:R-:W-:Y:S01]  /*ec60*/  ULDC UR4, c[0x0][0x648] ;  /* 0x0001920000047ab9 */ /* 0x000fe20000000800 */
[----:B------:R-:W-:Y:S01]  /*ec70*/  LOP3.LUT R20, R20, UR17, RZ, 0xc0, !PT ;  /* 0x0000001114147c12 */ /* 0x000fe2000f8ec0ff */
[----:B-1----:R-:W-:Y:S01]  /*ec80*/  IMAD.MOV R21, RZ, RZ, -R21 ;  /* 0x000000ffff157224 */ /* 0x002fe200078e0a15 */
[----:B------:R-:W-:Y:S01]  /*ec90*/  SHF.R.U64 R5, R4, UR4, R5 ;  /* 0x0000000404057c19 */ /* 0x000fe20008001205 */
[----:B------:R-:W-:Y:S01]  /*eca0*/  ULDC UR4, c[0x0][0x638] ;  /* 0x00018e0000047ab9 */ /* 0x000fe20000000800 */
[----:B------:R-:W-:Y:S01]  /*ecb0*/  LOP3.LUT R9, R9, UR16, RZ, 0xc0, !PT ;  /* 0x0000001009097c12 */ /* 0x000fe2000f8ec0ff */
[----:B------:R-:W-:Y:S01]  /*ecc0*/  ULDC UR5, c[0x0][0x610] ;  /* 0x0001840000057ab9 */ /* 0x000fe20000000800 */
[----:B------:R-:W-:Y:S02]  /*ecd0*/  IMAD.MOV.U32 R4, RZ, RZ, 0x1 ;  /* 0x00000001ff047424 */ /* 0x000fe400078e00ff */
[----:B------:R-:W-:-:S02]  /*ece0*/  IMAD.MOV R7, RZ, RZ, -R5 ;  /* 0x000000ffff077224 */ /* 0x000fc400078e0a05 */
[----:B------:R-:W-:Y:S02]  /*ecf0*/  IMAD R20, R5, UR18, R20 ;  /* 0x0000001205147c24 */ /* 0x000fe4000f8e0214 */
[----:B------:R-:W-:Y:S01]  /*ed00*/  IMAD R16, R7, UR4, R16 ;  /* 0x0000000407107c24 */ /* 0x000fe2000f8e0210 */
[----:B------:R-:W-:-:S03]  /*ed10*/  ULDC UR4, c[0x0][0x600] ;  /* 0x0001800000047ab9 */ /* 0x000fc60000000800 */
[----:B------:R-:W-:Y:S01]  /*ed20*/  IMAD R16, R16, UR4, R9 ;  /* 0x0000000410107c24 */ /* 0x000fe2000f8e0209 */
[----:B--2---:R-:W-:-:S13]  /*ed30*/  ISETP.NE.AND P1, PT, R6, 0x1, PT ;  /* 0x000000010600780c */ /* 0x004fda0003f25270 */
[----:B0-----:R-:W-:-:S04]  /*ed40*/  @P1 IMAD R15, R19, R21, R14 ;  /* 0x00000015130f1224 */ /* 0x001fc800078e020e */
[----:B------:R-:W-:-:S05]  /*ed50*/  IMAD R15, R20, UR5, R15 ;  /* 0x00000005140f7c24 */ /* 0x000fca000f8e020f */
[----:B------:R-:W-:Y:S02]  /*ed60*/  SEL R9, R16, R15, !P1 ;  /* 0x0000000f10097207 */ /* 0x000fe40004800000 */
[----:B------:R-:W-:-:S07]  /*ed70*/  SEL R7, R15, R16, !P1 ;  /* 0x000000100f077207 */ /* 0x000fce0004800000 */
.L_x_394:
[----:B------:R-:W-:Y:S05]  /*ed80*/  BSYNC B1 ;  /* 0x0000000000017941 */ /* 0x000fea0003800000 */
.L_x_393:
[----:B------:R-:W-:-:S13]  /*ed90*/  LOP3.LUT P1, RZ, R4, 0xff, RZ, 0xc0, !PT ;  /* 0x000000ff04ff7812 */ /* 0x000fda000782c0ff */
[----:B------:R-:W-:Y:S05]  /*eda0*/  @P1 BRA `(.L_x_397) ;  /* 0xfffffff400381947 */ /* 0x000fea000383ffff */
[----:B------:R-:W-:Y:S05]  /*edb0*/  BSYNC B0 ;  /* 0x0000000000007941 */ /* 0x000fea0003800000 */
.L_x_385:
[----:B------:R-:W-:-:S03]  /*edc0*/  UMOV UR4, 0xffffffff ;  /* 0xffffffff00047882 */ /* 0x000fc60000000000 */
[----:B------:R-:W-:Y:S05]  /*edd0*/  BRA.DIV UR4, `(.L_x_398) ;  /* 0x0000000e04347947 */ /* 0x000fea000b800000 */
[----:B------:R-:W-:-:S13]  /*ede0*/  ELECT P6, URZ, PT ;  /* 0x00000000003f782f */ /* 0x000fda00038c0000 */
.L_x_427:
[----:B------:R-:W-:Y:S04]  /*edf0*/  BSSY B0, `(.L_x_399) ;  /* 0x00000b2000007945 */ /* 0x000fe80003800000 */
[----:B------:R-:W-:Y:S05]  /*ee00*/  @!P6 BRA `(.L_x_400) ;  /* 0x0000000800c0e947 */ /* 0x000fea0003800000 */
[----:B------:R-:W-:-:S04]  /*ee10*/  LOP3.LUT R2, R2, 0x2, RZ, 0xfc, !PT ;  /* 0x0000000202027812 */ /* 0x000fc800078efcff */
[----:B------:R-:W-:-:S13]  /*ee20*/  ISETP.NE.AND P0, PT, R2, 0x3, PT ;  /* 0x000000030200780c */ /* 0x000fda0003f05270 */
[----:B------:R-:W-:Y:S05]  /*ee30*/  @!P0 BRA `(.L_x_401) ;  /* 0x0000000000048947 */ /* 0x000fea0003800000 */
[----:B------:R-:W-:Y:S01]  /*ee40*/  BPT.TRAP 0x1 ;  /* 0x000000040000795c */ /* 0x000fe20000300000 */
.L_x_401:
[----:B------:R-:W0:Y:S01]  /*ee50*/  S2R R3, SR_CgaCtaId ;  /* 0x0000000000037919 */ /* 0x000e220000008800 */
[----:B------:R-:W-:-:S04]  /*ee60*/  MOV R2, 0x400 ;  /* 0x0000040000027802 */ /* 0x000fc80000000f00 */
[----:B0-----:R-:W-:Y:S02]  /*ee70*/  LEA R3, R3, R2, 0x18 ;  /* 0x0000000203037211 */ /* 0x001fe400078ec0ff */
[----:B------:R-:W-:-:S03]  /*ee80*/  SHF.L.U32 R2, R0, 0x1f, RZ ;  /* 0x0000001f00027819 */ /* 0x000fc600000006ff */
[----:B------:R-:W-:-:S04]  /*ee90*/  VIADD R3, R3, 0x98 ;  /* 0x0000009803037836 */ /* 0x000fc80000000000 */
[C---:B------:R-:W-:Y:S02]  /*eea0*/  IMAD R7, R12.reuse, 0x8, R3 ;  /* 0x000000080c077824 */ /* 0x040fe400078e0203 */
[----:B------:R-:W-:Y:S02]  /*eeb0*/  VIADD R12, R12, 0x1 ;  /* 0x000000010c0c7836 */ /* 0x000fe40000000000 */
[----:B------:R-:W0:Y:S03]  /*eec0*/  SYNCS.PHASECHK.TRANS64.TRYWAIT P0, [R7+URZ], R2 ;  /* 0x00000002070075a7 */ /* 0x000e26000800017f */
[----:B------:R-:W-:-:S04]  /*eed0*/  ISETP.NE.AND P1, PT, R12, 0x13, PT ;  /* 0x000000130c00780c */ /* 0x000fc80003f25270 */
[----:B------:R-:W-:Y:S02]  /*eee0*/  SEL R5, RZ, 0x1, P1 ;  /* 0x00000001ff057807 */ /* 0x000fe40000800000 */
[----:B------:R-:W-:Y:S02]  /*eef0*/  SEL R12, R12, RZ, P1 ;  /* 0x000000ff0c0c7207 */ /* 0x000fe40000800000 */
[----:B------:R-:W-:-:S03]  /*ef00*/  LOP3.LUT R5, R0, R5, RZ, 0x3c, !PT ;  /* 0x0000000500057212 */ /* 0x000fc600078e3cff */
[----:B------:R-:W-:Y:S01]  /*ef10*/  IMAD R9, R12, 0x8, R3 ;  /* 0x000000080c097824 */ /* 0x000fe200078e0203 */
[----:B------:R-:W-:Y:S01]  /*ef20*/  SHF.L.U32 R4, R5, 0x1f, RZ ;  /* 0x0000001f05047819 */ /* 0x000fe200000006ff */
[----:B0-----:R-:W-:Y:S06]  /*ef30*/  @!P0 BRA `(.L_x_402) ;  /* 0x0000000800fc8947 */ /* 0x001fec0003800000 */
.L_x_428:
[----:B------:R-:W1:Y:S01]  /*ef40*/  SYNCS.PHASECHK.TRANS64.TRYWAIT P0, [R9+URZ], R4 ;  /* 0x00000004090075a7 */ /* 0x000e62000800017f */
[----:B------:R-:W-:-:S05]  /*ef50*/  VIADD R0, R12, 0x1 ;  /* 0x000000010c007836 */ /* 0x000fca0000000000 */
[----:B------:R-:W-:-:S04]  /*ef60*/  ISETP.NE.AND P1, PT, R0, 0x13, PT ;  /* 0x000000130000780c */ /* 0x000fc80003f25270 */
[----:B0-----:R-:W-:Y:S02]  /*ef70*/  SEL R2, RZ, 0x1, P1 ;  /* 0x00000001ff027807 */ /* 0x001fe40000800000 */
[----:B------:R-:W-:Y:S02]  /*ef80*/  SEL R0, R0, RZ, P1 ;  /* 0x000000ff00007207 */ /* 0x000fe40000800000 */
[----:B------:R-:W-:-:S03]  /*ef90*/  LOP3.LUT R7, R5, R2, RZ, 0x3c, !PT ;  /* 0x0000000205077212 */ /* 0x000fc600078e3cff */
[----:B------:R-:W-:Y:S01]  /*efa0*/  IMAD R6, R0, 0x8, R3 ;  /* 0x0000000800067824 */ /* 0x000fe200078e0203 */
[----:B------:R-:W-:Y:S01]  /*efb0*/  SHF.L.U32 R5, R7, 0x1f, RZ ;  /* 0x0000001f07057819 */ /* 0x000fe200000006ff */
[----:B-1----:R-:W-:Y:S06]  /*efc0*/  @!P0 BRA `(.L_x_403) ;  /* 0x0000000800ec8947 */ /* 0x002fec0003800000 */
.L_x_429:
[----:B------:R-:W1:Y:S01]  /*efd0*/  SYNCS.PHASECHK.TRANS64.TRYWAIT P0, [R6+URZ], R5 ;  /* 0x00000005060075a7 */ /* 0x000e62000800017f */
[----:B------:R-:W-:-:S05]  /*efe0*/  VIADD R0, R0, 0x1 ;  /* 0x0000000100007836 */ /* 0x000fca0000000000 */
[----:B------:R-:W-:-:S04]  /*eff0*/  ISETP.NE.AND P1, PT, R0, 0x13, PT ;  /* 0x000000130000780c */ /* 0x000fc80003f25270 */
[----:B------:R-:W-:Y:S02]  /*f000*/  SEL R2, RZ, 0x1, P1 ;  /* 0x00000001ff027807 */ /* 0x000fe40000800000 */
[----:B------:R-:W-:Y:S02]  /*f010*/  SEL R0, R0, RZ, P1 ;  /* 0x000000ff00007207 */ /* 0x000fe40000800000 */
[----:B------:R-:W-:-:S03]  /*f020*/  LOP3.LUT R7, R7, R2, RZ, 0x3c, !PT ;  /* 0x0000000207077212 */ /* 0x000fc600078e3cff */
[----:B0-----:R-:W-:Y:S01]  /*f030*/  IMAD R9, R0, 0x8, R3 ;  /* 0x0000000800097824 */ /* 0x001fe200078e0203 */
[----:B------:R-:W-:Y:S01]  /*f040*/  SHF.L.U32 R4, R7, 0x1f, RZ ;  /* 0x0000001f07047819 */ /* 0x000fe200000006ff */
[----:B-1----:R-:W-:Y:S06]  /*f050*/  @!P0 BRA `(.L_x_404) ;  /* 0x0000000800dc8947 */ /* 0x002fec0003800000 */
.L_x_430:
        /* <DEDUP_REMOVED lines=9> */
.L_x_431:
        /* <DEDUP_REMOVED lines=9> */
.L_x_432:
        /* <DEDUP_REMOVED lines=9> */
.L_x_433:
        /* <DEDUP_REMOVED lines=9> */
.L_x_434:
        /* <DEDUP_REMOVED lines=9> */
.L_x_435:
        /* <DEDUP_REMOVED lines=9> */
.L_x_436:
        /* <DEDUP_REMOVED lines=9> */
.L_x_437:
        /* <DEDUP_REMOVED lines=9> */
.L_x_438:
        /* <DEDUP_REMOVED lines=9> */
.L_x_439:
        /* <DEDUP_REMOVED lines=9> */
.L_x_440:
        /* <DEDUP_REMOVED lines=9> */
.L_x_441:
        /* <DEDUP_REMOVED lines=9> */
.L_x_442:
        /* <DEDUP_REMOVED lines=9> */
.L_x_443:
        /* <DEDUP_REMOVED lines=9> */
.L_x_444:
[----:B------:R-:W1:Y:S01]  /*f840*/  SYNCS.PHASECHK.TRANS64.TRYWAIT P0, [R9+URZ], R4 ;  /* 0x00000004090075a7 */ /* 0x000e62000800017f */
[----:B------:R-:W-:-:S05]  /*f850*/  VIADD R0, R0, 0x1 ;  /* 0x0000000100007836 */ /* 0x000fca0000000000 */
[----:B------:R-:W-:-:S04]  /*f860*/  ISETP.NE.AND P1, PT, R0, 0x13, PT ;  /* 0x000000130000780c */ /* 0x000fc80003f25270 */
[----:B------:R-:W-:Y:S02]  /*f870*/  SEL R2, RZ, 0x1, P1 ;  /* 0x00000001ff027807 */ /* 0x000fe40000800000 */
[----:B------:R-:W-:Y:S02]  /*f880*/  SEL R0, R0, RZ, P1 ;  /* 0x000000ff00007207 */ /* 0x000fe40000800000 */
[----:B------:R-:W-:Y:S01]  /*f890*/  LOP3.LUT R2, R7, R2, RZ, 0x3c, !PT ;  /* 0x0000000207027212 */ /* 0x000fe200078e3cff */
[----:B-1----:R-:W-:Y:S06]  /*f8a0*/  @!P0 BRA `(.L_x_419) ;  /* 0x0000000400f48947 */ /* 0x002fec0003800000 */
.L_x_445:
[----:B------:R-:W-:Y:S01]  /*f8b0*/  IMAD R3, R0, 0x8, R3 ;  /* 0x0000000800037824 */ /* 0x000fe200078e0203 */
[----:B------:R-:W-:-:S07]  /*f8c0*/  SHF.L.U32 R0, R2, 0x1f, RZ ;  /* 0x0000001f02007819 */ /* 0x000fce00000006ff */
.L_x_420:
[----:B--2---:R2:W3:Y:S02]  /*f8d0*/  SYNCS.PHASECHK.TRANS64.TRYWAIT P0, [R3+URZ], R0 ;  /* 0x00000000030075a7 */ /* 0x0044e4000800017f */
[----:B---3--:R-:W-:Y:S05]  /*f8e0*/  @!P0 NANOSLEEP.SYNCS 0x989680 ;  /* 0x009896800000895d */ /* 0x008fea0003900000 */
[----:B------:R-:W3:Y:S02]  /*f8f0*/  @!P0 SYNCS.PHASECHK.TRANS64 P0, [R3+URZ], R0 ;  /* 0x00000000030085a7 */ /* 0x000ee4000800007f */
[----:B---3--:R-:W-:Y:S05]  /*f900*/  @!P0 BRA `(.L_x_420) ;  /* 0xfffffffc00f08947 */ /* 0x008fea000383ffff */
.L_x_400:
[----:B------:R-:W-:Y:S05]  /*f910*/  BSYNC B0 ;  /* 0x0000000000007941 */ /* 0x000fea0003800000 */
.L_x_399:
[----:B------:R-:W-:Y:S05]  /*f920*/  EXIT ;  /* 0x000000000000794d */ /* 0x000fea0003800000 */
.L_x_18:
[----:B----4-:R4:W0:Y:S02]  /*f930*/  SYNCS.PHASECHK.TRANS64.TRYWAIT P1, [R3+URZ], R0 ;  /* 0x00000000030075a7 */ /* 0x010824000802017f */
[----:B0-----:R-:W-:Y:S05]  /*f940*/  @!P1 NANOSLEEP.SYNCS 0x989680 ;  /* 0x009896800000995d */ /* 0x001fea0003900000 */
[----:B------:R-:W0:Y:S02]  /*f950*/  @!P1 SYNCS.PHASECHK.TRANS64 P1, [R3+URZ], R0 ;  /* 0x00000000030095a7 */ /* 0x000e24000802007f */
[----:B0-----:R-:W-:Y:S05]  /*f960*/  @!P1 BRA `(.L_x_18) ;  /* 0xfffffffc00f09947 */ /* 0x001fea000383ffff */
[----:B------:R-:W-:Y:S05]  /*f970*/  BRA `(.L_x_17) ;  /* 0xffffff1800b07947 */ /* 0x000fea000383ffff */
.L_x_23:
[----:B--2---:R-:W-:-:S04]  /*f980*/  IMAD.U32 R5, RZ, RZ, UR4 ;  /* 0x00000004ff057e24 */ /* 0x004fc8000f8e00ff */
[----:B------:R2:W3:Y:S03]  /*f990*/  SYNCS.PHASECHK.TRANS64.TRYWAIT P1, [R5+URZ], R4 ;  /* 0x00000004050075a7 */ /* 0x0004e6000802017f */
[----:B---3--:R-:W-:Y:S05]  /*f9a0*/  @!P1 NANOSLEEP.SYNCS 0x989680 ;  /* 0x009896800000995d */ /* 0x008fea0003900000 */
[----:B------:R-:W3:Y:S02]  /*f9b0*/  @!P1 SYNCS.PHASECHK.TRANS64 P1, [R5+URZ], R4 ;  /* 0x00000004050095a7 */ /* 0x000ee4000802007f */
[----:B---3--:R-:W-:Y:S05]  /*f9c0*/  @!P1 BRA `(.L_x_23) ;  /* 0xfffffffc00ec9947 */ /* 0x008fea000383ffff */
[----:B------:R-:W-:Y:S05]  /*f9d0*/  BRA `(.L_x_22) ;  /* 0xffffff2400287947 */ /* 0x000fea000383ffff */
.L_x_386:
[----:B------:R-:W-:Y:S01]  /*f9e0*/  BSSY B1, `(.L_x_421) ;  /* 0x0000006000017945 */ /* 0x000fe20003800000 */
[----:B------:R-:W-:-:S07]  /*f9f0*/  IMAD.MOV.U32 R15, RZ, RZ, -0x1 ;  /* 0xffffffffff0f7424 */ /* 0x000fce00078e00ff */
[----:B------:R-:W-:Y:S05]  /*fa00*/  WARPSYNC.COLLECTIVE R15, `(.L_x_422) ;  /* 0x000000000f0c7348 */ /* 0x000fea0003c00000 */
[----:B------:R-:W-:Y:S02]  /*fa10*/  ELECT P6, UR62, PT ;  /* 0x00000000003e782f */ /* 0x000fe400038c0000 */
[----:B------:R-:W-:Y:S01]  /*fa20*/  MOV R14, UR62 ;  /* 0x0000003e000e7c02 */ /* 0x000fe20008000f00 */
[----:B------:R-:W-:Y:S10]  /*fa30*/  ENDCOLLECTIVE ;  /* 0x000000000000791b */ /* 0x000ff40003800000 */
.L_x_422:
[----:B------:R-:W-:Y:S05]  /*fa40*/  BSYNC B1 ;  /* 0x0000000000017941 */ /* 0x000fea0003800000 */
.L_x_421:
[----:B------:R-:W-:Y:S05]  /*fa50*/  BRA `(.L_x_423) ;  /* 0xffffffe800187947 */ /* 0x000fea000383ffff */
.L_x_389:
[----:B0-----:R0:W1:Y:S02]  /*fa60*/  SYNCS.PHASECHK.TRANS64.TRYWAIT P1, [R14+URZ+0x98], R7 ;  /* 0x000098070e0075a7 */ /* 0x001064000802017f */
[----:B-1----:R-:W-:Y:S05]  /*fa70*/  @!P1 NANOSLEEP.SYNCS 0x989680 ;  /* 0x009896800000995d */ /* 0x002fea0003900000 */
[----:B------:R-:W1:Y:S02]  /*fa80*/  @!P1 SYNCS.PHASECHK.TRANS64 P1, [R14+URZ+0x98], R7 ;  /* 0x000098070e0095a7 */ /* 0x000e64000802007f */
[----:B-1----:R-:W-:Y:S05]  /*fa90*/  @!P1 BRA `(.L_x_389) ;  /* 0xfffffffc00f09947 */ /* 0x002fea000383ffff */
[----:B------:R-:W-:Y:S05]  /*faa0*/  BRA `(.L_x_424) ;  /* 0xffffffe8004c7947 */ /* 0x000fea000383ffff */
.L_x_398:
[----:B------:R-:W-:Y:S01]  /*fab0*/  BSSY B0, `(.L_x_425) ;  /* 0x0000006000007945 */ /* 0x000fe20003800000 */
[----:B------:R-:W-:-:S07]  /*fac0*/  IMAD.MOV.U32 R15, RZ, RZ, -0x1 ;  /* 0xffffffffff0f7424 */ /* 0x000fce00078e00ff */
[----:B------:R-:W-:Y:S05]  /*fad0*/  WARPSYNC.COLLECTIVE R15, `(.L_x_426) ;  /* 0x000000000f0c7348 */ /* 0x000fea0003c00000 */
[----:B------:R-:W-:Y:S02]  /*fae0*/  ELECT P6, UR62, PT ;  /* 0x00000000003e782f */ /* 0x000fe400038c0000 */
[----:B------:R-:W-:Y:S01]  /*faf0*/  MOV R14, UR62 ;  /* 0x0000003e000e7c02 */ /* 0x000fe20008000f00 */
[----:B------:R-:W-:Y:S10]  /*fb00*/  ENDCOLLECTIVE ;  /* 0x000000000000791b */ /* 0x000ff40003800000 */
.L_x_426:
[----:B------:R-:W-:Y:S05]  /*fb10*/  BSYNC B0 ;  /* 0x0000000000007941 */ /* 0x000fea0003800000 */
.L_x_425:
[----:B------:R-:W-:Y:S05]  /*fb20*/  BRA `(.L_x_427) ;  /* 0xfffffff000b07947 */ /* 0x000fea000383ffff */
.L_x_402:
[----:B0-----:R0:W1:Y:S02]  /*fb30*/  SYNCS.PHASECHK.TRANS64.TRYWAIT P0, [R7+URZ], R2 ;  /* 0x00000002070075a7 */ /* 0x001064000800017f */
[----:B-1----:R-:W-:Y:S05]  /*fb40*/  @!P0 NANOSLEEP.SYNCS 0x989680 ;  /* 0x009896800000895d */ /* 0x002fea0003900000 */
[----:B------:R-:W1:Y:S02]  /*fb50*/  @!P0 SYNCS.PHASECHK.TRANS64 P0, [R7+URZ], R2 ;  /* 0x00000002070085a7 */ /* 0x000e64000800007f */
[----:B-1----:R-:W-:Y:S05]  /*fb60*/  @!P0 BRA `(.L_x_402) ;  /* 0xfffffffc00f08947 */ /* 0x002fea000383ffff */
[----:B------:R-:W-:Y:S05]  /*fb70*/  BRA `(.L_x_428) ;  /* 0xfffffff000f07947 */ /* 0x000fea000383ffff */
.L_x_403:
[----:B0-----:R0:W1:Y:S02]  /*fb80*/  SYNCS.PHASECHK.TRANS64.TRYWAIT P0, [R9+URZ], R4 ;  /* 0x00000004090075a7 */ /* 0x001064000800017f */
[----:B-1----:R-:W-:Y:S05]  /*fb90*/  @!P0 NANOSLEEP.SYNCS 0x989680 ;  /* 0x009896800000895d */ /* 0x002fea0003900000 */
[----:B------:R-:W1:Y:S02]  /*fba0*/  @!P0 SYNCS.PHASECHK.TRANS64 P0, [R9+URZ], R4 ;  /* 0x00000004090085a7 */ /* 0x000e64000800007f */
[----:B-1----:R-:W-:Y:S05]  /*fbb0*/  @!P0 BRA `(.L_x_403) ;  /* 0xfffffffc00f08947 */ /* 0x002fea000383ffff */
[----:B------:R-:W-:Y:S05]  /*fbc0*/  BRA `(.L_x_429) ;  /* 0xfffffff400007947 */ /* 0x000fea000383ffff */
.L_x_404:
[----:B0-----:R0:W1:Y:S02]  /*fbd0*/  SYNCS.PHASECHK.TRANS64.TRYWAIT P0, [R6+URZ], R5 ;  /* 0x00000005060075a7 */ /* 0x001064000800017f */
[----:B-1----:R-:W-:Y:S05]  /*fbe0*/  @!P0 NANOSLEEP.SYNCS 0x989680 ;  /* 0x009896800000895d */ /* 0x002fea0003900000 */
[----:B------:R-:W1:Y:S02]  /*fbf0*/  @!P0 SYNCS.PHASECHK.TRANS64 P0, [R6+URZ], R5 ;  /* 0x00000005060085a7 */ /* 0x000e64000800007f */
[----:B-1----:R-:W-:Y:S05]  /*fc00*/  @!P0 BRA `(.L_x_404) ;  /* 0xfffffffc00f08947 */ /* 0x002fea000383ffff */
[----:B------:R-:W-:Y:S05]  /*fc10*/  BRA `(.L_x_430) ;  /* 0xfffffff400107947 */ /* 0x000fea000383ffff */
.L_x_405:
[----:B0-----:R0:W1:Y:S02]  /*fc20*/  SYNCS.PHASECHK.TRANS64.TRYWAIT P0, [R9+URZ], R4 ;  /* 0x00000004090075a7 */ /* 0x001064000800017f */
[----:B-1----:R-:W-:Y:S05]  /*fc30*/  @!P0 NANOSLEEP.SYNCS 0x989680 ;  /* 0x009896800000895d */ /* 0x002fea0003900000 */
[----:B------:R-:W1:Y:S02]  /*fc40*/  @!P0 SYNCS.PHASECHK.TRANS64 P0, [R9+URZ], R4 ;  /* 0x00000004090085a7 */ /* 0x000e64000800007f */
[----:B-1----:R-:W-:Y:S05]  /*fc50*/  @!P0 BRA `(.L_x_405) ;  /* 0xfffffffc00f08947 */ /* 0x002fea000383ffff */
[----:B------:R-:W-:Y:S05]  /*fc60*/  BRA `(.L_x_431) ;  /* 0xfffffff400207947 */ /* 0x000fea000383ffff */
.L_x_406:
[----:B0-----:R0:W1:Y:S02]  /*fc70*/  SYNCS.PHASECHK.TRANS64.TRYWAIT P0, [R6+URZ], R5 ;  /* 0x00000005060075a7 */ /* 0x001064000800017f */
[----:B-1----:R-:W-:Y:S05]  /*fc80*/  @!P0 NANOSLEEP.SYNCS 0x989680 ;  /* 0x009896800000895d */ /* 0x002fea0003900000 */
[----:B------:R-:W1:Y:S02]  /*fc90*/  @!P0 SYNCS.PHASECHK.TRANS64 P0, [R6+URZ], R5 ;  /* 0x00000005060085a7 */ /* 0x000e64000800007f */
[----:B-1----:R-:W-:Y:S05]  /*fca0*/  @!P0 BRA `(.L_x_406) ;  /* 0xfffffffc00f08947 */ /* 0x002fea000383ffff */
[----:B------:R-:W-:Y:S05]  /*fcb0*/  BRA `(.L_x_432) ;  /* 0xfffffff400307947 */ /* 0x000fea000383ffff */
.L_x_407:
[----:B0-----:R0:W1:Y:S02]  /*fcc0*/  SYNCS.PHASECHK.TRANS64.TRYWAIT P0, [R9+URZ], R4 ;  /* 0x00000004090075a7 */ /* 0x001064000800017f */
[----:B-1----:R-:W-:Y:S05]  /*fcd0*/  @!P0 NANOSLEEP.SYNCS 0x989680 ;  /* 0x009896800000895d */ /* 0x002fea0003900000 */
[----:B------:R-:W1:Y:S02]  /*fce0*/  @!P0 SYNCS.PHASECHK.TRANS64 P0, [R9+URZ], R4 ;  /* 0x00000004090085a7 */ /* 0x000e64000800007f */
[----:B-1----:R-:W-:Y:S05]  /*fcf0*/  @!P0 BRA `(.L_x_407) ;  /* 0xfffffffc00f08947 */ /* 0x002fea000383ffff */
[----:B------:R-:W-:Y:S05]  /*fd00*/  BRA `(.L_x_433) ;  /* 0xfffffff400407947 */ /* 0x000fea000383ffff */
.L_x_408:
[----:B0-----:R0:W1:Y:S02]  /*fd10*/  SYNCS.PHASECHK.TRANS64.TRYWAIT P0, [R6+URZ], R5 ;  /* 0x00000005060075a7 */ /* 0x001064000800017f */
[----:B-1----:R-:W-:Y:S05]  /*fd20*/  @!P0 NANOSLEEP.SYNCS 0x989680 ;  /* 0x009896800000895d */ /* 0x002fea0003900000 */
[----:B------:R-:W1:Y:S02]  /*fd30*/  @!P0 SYNCS.PHASECHK.TRANS64 P0, [R6+URZ], R5 ;  /* 0x00000005060085a7 */ /* 0x000e64000800007f */
[----:B-1----:R-:W-:Y:S05]  /*fd40*/  @!P0 BRA `(.L_x_408) ;  /* 0xfffffffc00f08947 */ /* 0x002fea000383ffff */
[----:B------:R-:W-:Y:S05]  /*fd50*/  BRA `(.L_x_434) ;  /* 0xfffffff400507947 */ /* 0x000fea000383ffff */
.L_x_409:
[----:B0-----:R0:W1:Y:S02]  /*fd60*/  SYNCS.PHASECHK.TRANS64.TRYWAIT P0, [R9+URZ], R4 ;  /* 0x00000004090075a7 */ /* 0x001064000800017f */
[----:B-1----:R-:W-:Y:S05]  /*fd70*/  @!P0 NANOSLEEP.SYNCS 0x989680 ;  /* 0x009896800000895d */ /* 0x002fea0003900000 */
[----:B------:R-:W1:Y:S02]  /*fd80*/  @!P0 SYNCS.PHASECHK.TRANS64 P0, [R9+URZ], R4 ;  /* 0x00000004090085a7 */ /* 0x000e64000800007f */
[----:B-1----:R-:W-:Y:S05]  /*fd90*/  @!P0 BRA `(.L_x_409) ;  /* 0xfffffffc00f08947 */ /* 0x002fea000383ffff */
[----:B------:R-:W-:Y:S05]  /*fda0*/  BRA `(.L_x_435) ;  /* 0xfffffff400607947 */ /* 0x000fea000383ffff */
.L_x_410:
[----:B0-----:R0:W1:Y:S02]  /*fdb0*/  SYNCS.PHASECHK.TRANS64.TRYWAIT P0, [R6+URZ], R5 ;  /* 0x00000005060075a7 */ /* 0x001064000800017f */
[----:B-1----:R-:W-:Y:S05]  /*fdc0*/  @!P0 NANOSLEEP.SYNCS 0x989680 ;  /* 0x009896800000895d */ /* 0x002fea0003900000 */
[----:B------:R-:W1:Y:S02]  /*fdd0*/  @!P0 SYNCS.PHASECHK.TRANS64 P0, [R6+URZ], R5 ;  /* 0x00000005060085a7 */ /* 0x000e64000800007f */
[----:B-1----:R-:W-:Y:S05]  /*fde0*/  @!P0 BRA `(.L_x_410) ;  /* 0xfffffffc00f08947 */ /* 0x002fea000383ffff */
[----:B------:R-:W-:Y:S05]  /*fdf0*/  BRA `(.L_x_436) ;  /* 0xfffffff400707947 */ /* 0x000fea000383ffff */
.L_x_411:
[----:B0-----:R0:W1:Y:S02]  /*fe00*/  SYNCS.PHASECHK.TRANS64.TRYWAIT P0, [R9+URZ], R4 ;  /* 0x00000004090075a7 */ /* 0x001064000800017f */
[----:B-1----:R-:W-:Y:S05]  /*fe10*/  @!P0 NANOSLEEP.SYNCS 0x989680 ;  /* 0x009896800000895d */ /* 0x002fea0003900000 */
[----:B------:R-:W1:Y:S02]  /*fe20*/  @!P0 SYNCS.PHASECHK.TRANS64 P0, [R9+URZ], R4 ;  /* 0x00000004090085a7 */ /* 0x000e64000800007f */
[----:B-1----:R-:W-:Y:S05]  /*fe30*/  @!P0 BRA `(.L_x_411) ;  /* 0xfffffffc00f08947 */ /* 0x002fea000383ffff */
[----:B------:R-:W-:Y:S05]  /*fe40*/  BRA `(.L_x_437) ;  /* 0xfffffff400807947 */ /* 0x000fea000383ffff */
.L_x_412:
[----:B0-----:R0:W1:Y:S02]  /*fe50*/  SYNCS.PHASECHK.TRANS64.TRYWAIT P0, [R6+URZ], R5 ;  /* 0x00000005060075a7 */ /* 0x001064000800017f */
[----:B-1----:R-:W-:Y:S05]  /*fe60*/  @!P0 NANOSLEEP.SYNCS 0x989680 ;  /* 0x009896800000895d */ /* 0x002fea0003900000 */
[----:B------:R-:W1:Y:S02]  /*fe70*/  @!P0 SYNCS.PHASECHK.TRANS64 P0, [R6+URZ], R5 ;  /* 0x00000005060085a7 */ /* 0x000e64000800007f */
[----:B-1----:R-:W-:Y:S05]  /*fe80*/  @!P0 BRA `(.L_x_412) ;  /* 0xfffffffc00f08947 */ /* 0x002fea000383ffff */
[----:B------:R-:W-:Y:S05]  /*fe90*/  BRA `(.L_x_438) ;  /* 0xfffffff400907947 */ /* 0x000fea000383ffff */
.L_x_413:
[----:B0-----:R0:W1:Y:S02]  /*fea0*/  SYNCS.PHASECHK.TRANS64.TRYWAIT P0, [R9+URZ], R4 ;  /* 0x00000004090075a7 */ /* 0x001064000800017f */
[----:B-1----:R-:W-:Y:S05]  /*feb0*/  @!P0 NANOSLEEP.SYNCS 0x989680 ;  /* 0x009896800000895d */ /* 0x002fea0003900000 */
[----:B------:R-:W1:Y:S02]  /*fec0*/  @!P0 SYNCS.PHASECHK.TRANS64 P0, [R9+URZ], R4 ;  /* 0x00000004090085a7 */ /* 0x000e64000800007f */
[----:B-1----:R-:W-:Y:S05]  /*fed0*/  @!P0 BRA `(.L_x_413) ;  /* 0xfffffffc00f08947 */ /* 0x002fea000383ffff */
[----:B------:R-:W-:Y:S05]  /*fee0*/  BRA `(.L_x_439) ;  /* 0xfffffff400a07947 */ /* 0x000fea000383ffff */
.L_x_414:
[----:B0-----:R0:W1:Y:S02]  /*fef0*/  SYNCS.PHASECHK.TRANS64.TRYWAIT P0, [R6+URZ], R5 ;  /* 0x00000005060075a7 */ /* 0x001064000800017f */
[----:B-1----:R-:W-:Y:S05]  /*ff00*/  @!P0 NANOSLEEP.SYNCS 0x989680 ;  /* 0x009896800000895d */ /* 0x002fea0003900000 */
[----:B------:R-:W1:Y:S02]  /*ff10*/  @!P0 SYNCS.PHASECHK.TRANS64 P0, [R6+URZ], R5 ;  /* 0x00000005060085a7 */ /* 0x000e64000800007f */
[----:B-1----:R-:W-:Y:S05]  /*ff20*/  @!P0 BRA `(.L_x_414) ;  /* 0xfffffffc00f08947 */ /* 0x002fea000383ffff */
[----:B------:R-:W-:Y:S05]  /*ff30*/  BRA `(.L_x_440) ;  /* 0xfffffff400b07947 */ /* 0x000fea000383ffff */
.L_x_415:
[----:B0-----:R0:W1:Y:S02]  /*ff40*/  SYNCS.PHASECHK.TRANS64.TRYWAIT P0, [R9+URZ], R4 ;  /* 0x00000004090075a7 */ /* 0x001064000800017f */
[----:B-1----:R-:W-:Y:S05]  /*ff50*/  @!P0 NANOSLEEP.SYNCS 0x989680 ;  /* 0x009896800000895d */ /* 0x002fea0003900000 */
[----:B------:R-:W1:Y:S02]  /*ff60*/  @!P0 SYNCS.PHASECHK.TRANS64 P0, [R9+URZ], R4 ;  /* 0x00000004090085a7 */ /* 0x000e64000800007f */
[----:B-1----:R-:W-:Y:S05]  /*ff70*/  @!P0 BRA `(.L_x_415) ;  /* 0xfffffffc00f08947 */ /* 0x002fea000383ffff */
[----:B------:R-:W-:Y:S05]  /*ff80*/  BRA `(.L_x_441) ;  /* 0xfffffff400c07947 */ /* 0x000fea000383ffff */
.L_x_416:
[----:B0-----:R0:W1:Y:S02]  /*ff90*/  SYNCS.PHASECHK.TRANS64.TRYWAIT P0, [R6+URZ], R5 ;  /* 0x00000005060075a7 */ /* 0x001064000800017f */
[----:B-1----:R-:W-:Y:S05]  /*ffa0*/  @!P0 NANOSLEEP.SYNCS 0x989680 ;  /* 0x009896800000895d */ /* 0x002fea0003900000 */
[----:B------:R-:W1:Y:S02]  /*ffb0*/  @!P0 SYNCS.PHASECHK.TRANS64 P0, [R6+URZ], R5 ;  /* 0x00000005060085a7 */ /* 0x000e64000800007f */
[----:B-1----:R-:W-:Y:S05]  /*ffc0*/  @!P0 BRA `(.L_x_416) ;  /* 0xfffffffc00f08947 */ /* 0x002fea000383ffff */
[----:B------:R-:W-:Y:S05]  /*ffd0*/  BRA `(.L_x_442) ;  /* 0xfffffff400d07947 */ /* 0x000fea000383ffff */
.L_x_417:
[----:B0-----:R0:W1:Y:S02]  /*ffe0*/  SYNCS.PHASECHK.TRANS64.TRYWAIT P0, [R9+URZ], R4 ;  /* 0x00000004090075a7 */ /* 0x001064000800017f */
[----:B-1----:R-:W-:Y:S05]  /*fff0*/  @!P0 NANOSLEEP.SYNCS 0x989680 ;  /* 0x009896800000895d */ /* 0x002fea0003900000 */
[----:B------:R-:W1:Y:S02]  /*10000*/  @!P0 SYNCS.PHASECHK.TRANS64 P0, [R9+URZ], R4 ;  /* 0x00000004090085a7 */ /* 0x000e64000800007f */
[----:B-1----:R-:W-:Y:S05]  /*10010*/  @!P0 BRA `(.L_x_417) ;  /* 0xfffffffc00f08947 */ /* 0x002fea000383ffff */
[----:B------:R-:W-:Y:S05]  /*10020*/  BRA `(.L_x_443) ;  /* 0xfffffff400e07947 */ /* 0x000fea000383ffff */
.L_x_418:
[----:B0-----:R0:W1:Y:S02]  /*10030*/  SYNCS.PHASECHK.TRANS64.TRYWAIT P0, [R6+URZ], R5 ;  /* 0x00000005060075a7 */ /* 0x001064000800017f */
[----:B-1----:R-:W-:Y:S05]  /*10040*/  @!P0 NANOSLEEP.SYNCS 0x989680 ;  /* 0x009896800000895d */ /* 0x002fea0003900000 */
[----:B------:R-:W1:Y:S02]  /*10050*/  @!P0 SYNCS.PHASECHK.TRANS64 P0, [R6+URZ], R5 ;  /* 0x00000005060085a7 */ /* 0x000e64000800007f */
[----:B-1----:R-:W-:Y:S05]  /*10060*/  @!P0 BRA `(.L_x_418) ;  /* 0xfffffffc00f08947 */ /* 0x002fea000383ffff */
[----:B------:R-:W-:Y:S05]  /*10070*/  BRA `(.L_x_444) ;  /* 0xfffffff400f07947 */ /* 0x000fea000383ffff */
.L_x_419:
[----:B-1----:R1:W2:Y:S02]  /*10080*/  SYNCS.PHASECHK.TRANS64.TRYWAIT P0, [R9+URZ], R4 ;  /* 0x00000004090075a7 */ /* 0x0022a4000800017f */
[----:B--2---:R-:W-:Y:S05]  /*10090*/  @!P0 NANOSLEEP.SYNCS 0x989680 ;  /* 0x009896800000895d */ /* 0x004fea0003900000 */
[----:B------:R-:W2:Y:S02]  /*100a0*/  @!P0 SYNCS.PHASECHK.TRANS64 P0, [R9+URZ], R4 ;  /* 0x00000004090085a7 */ /* 0x000ea4000800007f */
[----:B--2---:R-:W-:Y:S05]  /*100b0*/  @!P0 BRA `(.L_x_419) ;  /* 0xfffffffc00f08947 */ /* 0x004fea000383ffff */
[----:B------:R-:W-:Y:S05]  /*100c0*/  BRA `(.L_x_445) ;  /* 0xfffffff400f87947 */ /* 0x000fea000383ffff */
.L_x_446:
[----:B------:R-:W-:-:S00]  /*100d0*/  BRA `(.L_x_446) ;  /* 0xfffffffc00fc7947 */ /* 0x000fc0000383ffff */
[----:B------:R-:W-:-:S00]  /*100e0*/  NOP ;  /* 0x0000000000007918 */ /* 0x000fc00000000000 */
        /* <DEDUP_REMOVED lines=9> */
.L_x_447:


//--------------------- .nv.global.init           --------------------------
	.section	.nv.global.init,"aw",@progbits
.nv.global.init:
	.type		$str$22,@object
	.size		$str$22,($str$23 - $str$22)
$str$22:
        /*0000*/ 	.byte	0x6b, 0x5f, 0x74, 0x69, 0x6c, 0x65, 0x5f, 0x63, 0x6f, 0x75, 0x6e, 0x74, 0x20, 0x3e, 0x3d, 0x20
        /*0010*/ 	.byte	0x31, 0x00
	.type		$str$23,@object
	.size		$str$23,(__unnamed_1 - $str$23)
$str$23:
        /*0012*/ 	.byte	0x2f, 0x74, 0x6d, 0x70, 0x2f, 0x63, 0x75, 0x74, 0x6c, 0x61, 0x73, 0x73, 0x5f, 0x73, 0x77, 0x65
        /*0022*/ 	.byte	0x65, 0x70, 0x5f, 0x73, 0x72, 0x63, 0x2f, 0x69, 0x6e, 0x63, 0x6c, 0x75, 0x64, 0x65, 0x2f, 0x63
        /*0032*/ 	.byte	0x75, 0x74, 0x6c, 0x61, 0x73, 0x73, 0x2f, 0x67, 0x65, 0x6d, 0x6d, 0x2f, 0x63, 0x6f, 0x6c, 0x6c
        /*0042*/ 	.byte	0x65, 0x63, 0x74, 0x69, 0x76, 0x65, 0x2f, 0x73, 0x6d, 0x39, 0x30, 0x5f, 0x6d, 0x6d, 0x61, 0x5f
        /*0052*/ 	.byte	0x74, 0x6d, 0x61, 0x5f, 0x67, 0x6d, 0x6d, 0x61, 0x5f, 0x73, 0x73, 0x5f, 0x77, 0x61, 0x72, 0x70
        /*0062*/ 	.byte	0x73, 0x70, 0x65, 0x63, 0x69, 0x61, 0x6c, 0x69, 0x7a, 0x65, 0x64, 0x2e, 0x68, 0x70, 0x70, 0x00
	.type		__unnamed_1,@object
	.size		__unnamed_1,(.L_0 - __unnamed_1)
__unnamed_1:
        /*0072*/ 	.byte	0x76, 0x6f, 0x69, 0x64, 0x20, 0x63, 0x75, 0x74, 0x6c, 0x61, 0x73, 0x73, 0x3a, 0x3a, 0x67, 0x65
        /* <DEDUP_REMOVED lines=180> */
        /*0bc2*/ 	.byte	0x6e, 0x74, 0x69, 0x74, 0x79, 0x5d, 0x00
.L_0:


//--------------------- .nv.shared._ZN7cutlass13device_kernelINS_4gemm6kernel13GemmUniversalIN4cute5tupleIJiiiiEEENS1_10collective13CollectiveMmaINS1_34MainloopSm90TmaGmmaWarpSpecializedILi19ENS5_IJNS4_1CILi1EEESB_SB_EEENS1_35KernelTmaWarpSpecializedCooperativeEEENS5_IJNSA_ILi192EEENSA_ILi176EEENSA_ILi16EEEEEENS_10bfloat16_tENS5_IJlSB_lEEESJ_SK_NS4_8TiledMMAINS4_8MMA_AtomIJNS4_4SM904GMMA27MMA_64x16x16_F32BF16BF16_SSILNSO_5MajorE0ELSQ_0ELNSO_7ScaleInE1ELSR_1EEEEEENS4_6LayoutINS5_IJNSA_ILi2EEESB_SB_EEENS5_IJSB_NSA_ILi0EEESX_EEEEENS5_IJNS4_10UnderscoreES10_S10_EEEEENS4_13SM90_TMA_LOADENS4_14ComposedLayoutINS4_7SwizzleILi1ELi4ELi3EEENS4_18smem_ptr_flag_bitsILi16EEENSU_INS5_IJNSA_ILi8EEESH_EEENS5_IJSH_SB_EEEEEEEvNS4_8identityES13_S1D_vS1E_EENS_8epilogue10collective6detail29Sm90TmaWarpSpecializedAdapterINS1H_15DefaultEpilogueISJ_SK_SK_NS1G_6thread17LinearCombinationISJ_Li1EffLNS1L_9ScaleType4KindE0ELNS_15FloatRoundStyleE2ESJ_EENS1_15EpilogueDefaultEEEEEvvEEEEvNT_6ParamsE --------------------------
	.section	.nv.shared._ZN7cutlass13device_kernelINS_4gemm6kernel13GemmUniversalIN4cute5tupleIJiiiiEEENS1_10collective13CollectiveMmaINS1_34MainloopSm90TmaGmmaWarpSpecializedILi19ENS5_IJNS4_1CILi1EEESB_SB_EEENS1_35KernelTmaWarpSpecializedCooperativeEEENS5_IJNSA_ILi192EEENSA_ILi176EEENSA_ILi16EEEEEENS_10bfloat16_tENS5_IJlSB_lEEESJ_SK_NS4_8TiledMMAINS4_8MMA_AtomIJNS4_4SM904GMMA27MMA_64x16x16_F32BF16BF16_SSILNSO_5MajorE0ELSQ_0ELNSO_7ScaleInE1ELSR_1EEEEEENS4_6LayoutINS5_IJNSA_ILi2EEESB_SB_EEENS5_IJSB_NSA_ILi0EEESX_EEEEENS5_IJNS4_10UnderscoreES10_S10_EEEEENS4_13SM90_TMA_LOADENS4_14ComposedLayoutINS4_7SwizzleILi1ELi4ELi3EEENS4_18smem_ptr_flag_bitsILi16EEENSU_INS5_IJNSA_ILi8EEESH_EEENS5_IJSH_SB_EEEEEEEvNS4_8identityES13_S1D_vS1E_EENS_8epilogue10collective6detail29Sm90TmaWarpSpecializedAdapterINS1H_15DefaultEpilogueISJ_SK_SK_NS1G_6thread17LinearCombinationISJ_Li1EffLNS1L_9ScaleType4KindE0ELNS_15FloatRoundStyleE2ESJ_EENS1_15EpilogueDefaultEEEEEvvEEEEvNT_6ParamsE,"aw",@nobits
	.sectionflags	@""
	.align	16
	.zero		1024


//--------------------- .nv.shared.reserved.0     --------------------------
	.section	.nv.shared.reserved.0,"aw",@nobits
	.weak		__nv_reservedSMEM_offset_0_alias
	.size		__nv_reservedSMEM_offset_0_alias, 0, 0
	.other		__nv_reservedSMEM_offset_0_alias,@"STO_CUDA_RESERVED_SHARED STV_DEFAULT"
__nv_reservedSMEM_offset_0_alias:
	.zero		0


//--------------------- .nv.global                --------------------------
	.section	.nv.global,"aw",@nobits
.nv.global:
	.type		_ZN40_INTERNAL_bb3b1874_4_k_cu_fd58392c_117004cute1_E,@object
	.size		_ZN40_INTERNAL_bb3b1874_4_k_cu_fd58392c_117004cute1_E,(_ZN40_INTERNAL_bb3b1874_4_k_cu_fd58392c_117004cuda3std3__45__cpo6cbeginE - _ZN40_INTERNAL_bb3b1874_4_k_cu_fd58392c_117004cute1_E)
_ZN40_INTERNAL_bb3b1874_4_k_cu_fd58392c_117004cute1_E:
	.zero		1
	.type		_ZN40_INTERNAL_bb3b1874_4_k_cu_fd58392c_117004cuda3std3__45__cpo6cbeginE,@object
	.size		_ZN40_INTERNAL_bb3b1874_4_k_cu_fd58392c_117004cuda3std3__45__cpo6cbeginE,(_ZN40_INTERNAL_bb3b1874_4_k_cu_fd58392c_117004cuda3std3__48in_placeE - _ZN40_INTERNAL_bb3b1874_4_k_cu_fd58392c_117004cuda3std3__45__cpo6cbeginE)
_ZN40_INTERNAL_bb3b1874_4_k_cu_fd58392c_117004cuda3std3__45__cpo6cbeginE:
	.zero		1
	.type		_ZN40_INTERNAL_bb3b1874_4_k_cu_fd58392c_117004cuda3std3__48in_placeE,@object
	.size		_ZN40_INTERNAL_bb3b1874_4_k_cu_fd58392c_117004cuda3std3__48in_placeE,(_ZN40_INTERNAL_bb3b1874_4_k_cu_fd58392c_117004cuda3std6ranges3__45__cpo9iter_moveE - _ZN40_INTERNAL_bb3b1874_4_k_cu_fd58392c_117004cuda3std3__48in_placeE)
_ZN40_INTERNAL_bb3b1874_4_k_cu_fd58392c_117004cuda3std3__48in_placeE:
	.zero		1
	.type		_ZN40_INTERNAL_bb3b1874_4_k_cu_fd58392c_117004cuda3std6ranges3__45__cpo9iter_moveE,@object
	.size		_ZN40_INTERNAL_bb3b1874_4_k_cu_fd58392c_117004cuda3std6ranges3__45__cpo9iter_moveE,(_ZN40_INTERNAL_bb3b1874_4_k_cu_fd58392c_117004cuda3std3__45__cpo5beginE - _ZN40_INTERNAL_bb3b1874_4_k_cu_fd58392c_117004cuda3std6ranges3__45__cpo9iter_moveE)
_ZN40_INTERNAL_bb3b1874_4_k_cu_fd58392c_117004cuda3std6ranges3__45__cpo9iter_moveE:
	.zero		1
	.type		_ZN40_INTERNAL_bb3b1874_4_k_cu_fd58392c_117004cuda3std3__45__cpo5beginE,@object
	.size		_ZN40_INTERNAL_bb3b1874_4_k_cu_fd58392c_117004cuda3std3__45__cpo5beginE,(_ZN40_INTERNAL_bb3b1874_4_k_cu_fd58392c_117004cuda3std3__442_GLOBAL__N__bb3b1874_4_k_cu_fd58392c_117006ignoreE - _ZN40_INTERNAL_bb3b1874_4_k_cu_fd58392c_117004cuda3std3__45__cpo5beginE)
_ZN40_INTERNAL_bb3b1874_4_k_cu_fd58392c_117004cuda3std3__45__cpo5beginE:
	.zero		1
	.type		_ZN40_INTERNAL_bb3b1874_4_k_cu_fd58392c_117004cuda3std3__442_GLOBAL__N__bb3b1874_4_k_cu_fd58392c_117006ignoreE,@object
	.size		_ZN40_INTERNAL_bb3b1874_4_k_cu_fd58392c_117004cuda3std3__442_GLOBAL__N__bb3b1874_4_k_cu_fd58392c_117006ignoreE,(_ZN40_INTERNAL_bb3b1874_4_k_cu_fd58392c_117004cute7productE - _ZN40_INTERNAL_bb3b1874_4_k_cu_fd58392c_117004cuda3std3__442_GLOBAL__N__bb3b1874_4_k_cu_fd58392c_117006ignoreE)
_ZN40_INTERNAL_bb3b1874_4_k_cu_fd58392c_117004cuda3std3__442_GLOBAL__N__bb3b1874_4_k_cu_fd58392c_117006ignoreE:
	.zero		1
	.type		_ZN40_INTERNAL_bb3b1874_4_k_cu_fd58392c_117004cute7productE,@object
	.size		_ZN40_INTERNAL_bb3b1874_4_k_cu_fd58392c_117004cute7productE,(_ZN40_INTERNAL_bb3b1874_4_k_cu_fd58392c_117004cuda3std3__45__cpo3endE - _ZN40_INTERNAL_bb3b1874_4_k_cu_fd58392c_117004cute7productE)
_ZN40_INTERNAL_bb3b1874_4_k_cu_fd58392c_117004cute7productE:
	.zero		1
	.type		_ZN40_INTERNAL_bb3b1874_4_k_cu_fd58392c_117004cuda3std3__45__cpo3endE,@object
	.size		_ZN40_INTERNAL_bb3b1874_4_k_cu_fd58392c_117004cuda3std3__45__cpo3endE,(_ZN40_INTERNAL_bb3b1874_4_k_cu_fd58392c_117004cuda3std3__419piecewise_constructE - _ZN40_INTERNAL_bb3b1874_4_k_cu_fd58392c_117004cuda3std3__45__cpo3endE)
_ZN40_INTERNAL_bb3b1874_4_k_cu_fd58392c_117004cuda3std3__45__cpo3endE:
	.zero		1
	.type		_ZN40_INTERNAL_bb3b1874_4_k_cu_fd58392c_117004cuda3std3__419piecewise_constructE,@object
	.size		_ZN40_INTERNAL_bb3b1874_4_k_cu_fd58392c_117004cuda3std3__419piecewise_constructE,(_ZN40_INTERNAL_bb3b1874_4_k_cu_fd58392c_117004cuda3std3__45__cpo4cendE - _ZN40_INTERNAL_bb3b1874_4_k_cu_fd58392c_117004cuda3std3__419piecewise_constructE)
_ZN40_INTERNAL_bb3b1874_4_k_cu_fd58392c_117004cuda3std3__419piecewise_constructE:
	.zero		1
	.type		_ZN40_INTERNAL_bb3b1874_4_k_cu_fd58392c_117004cuda3std3__45__cpo4cendE,@object
	.size		_ZN40_INTERNAL_bb3b1874_4_k_cu_fd58392c_117004cuda3std3__45__cpo4cendE,(_ZN40_INTERNAL_bb3b1874_4_k_cu_fd58392c_117004cuda3std6ranges3__45__cpo4swapE - _ZN40_INTERNAL_bb3b1874_4_k_cu_fd58392c_117004cuda3std3__45__cpo4cendE)
_ZN40_INTERNAL_bb3b1874_4_k_cu_fd58392c_117004cuda3std3__45__cpo4cendE:
	.zero		1
	.type		_ZN40_INTERNAL_bb3b1874_4_k_cu_fd58392c_117004cuda3std6ranges3__45__cpo4swapE,@object
	.size		_ZN40_INTERNAL_bb3b1874_4_k_cu_fd58392c_117004cuda3std6ranges3__45__cpo4swapE,(.L_8 - _ZN40_INTERNAL_bb3b1874_4_k_cu_fd58392c_117004cuda3std6ranges3__45__cpo4swapE)
_ZN40_INTERNAL_bb3b1874_4_k_cu_fd58392c_117004cuda3std6ranges3__45__cpo4swapE:
	.zero		1
.L_8:


//--------------------- .nv.constant0._ZN7cutlass13device_kernelINS_4gemm6kernel13GemmUniversalIN4cute5tupleIJiiiiEEENS1_10collective13CollectiveMmaINS1_34MainloopSm90TmaGmmaWarpSpecializedILi19ENS5_IJNS4_1CILi1EEESB_SB_EEENS1_35KernelTmaWarpSpecializedCooperativeEEENS5_IJNSA_ILi192EEENSA_ILi176EEENSA_ILi16EEEEEENS_10bfloat16_tENS5_IJlSB_lEEESJ_SK_NS4_8TiledMMAINS4_8MMA_AtomIJNS4_4SM904GMMA27MMA_64x16x16_F32BF16BF16_SSILNSO_5MajorE0ELSQ_0ELNSO_7ScaleInE1ELSR_1EEEEEENS4_6LayoutINS5_IJNSA_ILi2EEESB_SB_EEENS5_IJSB_NSA_ILi0EEESX_EEEEENS5_IJNS4_10UnderscoreES10_S10_EEEEENS4_13SM90_TMA_LOADENS4_14ComposedLayoutINS4_7SwizzleILi1ELi4ELi3EEENS4_18smem_ptr_flag_bitsILi16EEENSU_INS5_IJNSA_ILi8EEESH_EEENS5_IJSH_SB_EEEEEEEvNS4_8identityES13_S1D_vS1E_EENS_8epilogue10collective6detail29Sm90TmaWarpSpecializedAdapterINS1H_15DefaultEpilogueISJ_SK_SK_NS1G_6thread17LinearCombinationISJ_Li1EffLNS1L_9ScaleType4KindE0ELNS_15FloatRoundStyleE2ESJ_EENS1_15EpilogueDefaultEEEEEvvEEEEvNT_6ParamsE --------------------------
	.section	.nv.constant0._ZN7cutlass13device_kernelINS_4gemm6kernel13GemmUniversalIN4cute5tupleIJiiiiEEENS1_10collective13CollectiveMmaINS1_34MainloopSm90TmaGmmaWarpSpecializedILi19ENS5_IJNS4_1CILi1EEESB_SB_EEENS1_35KernelTmaWarpSpecializedCooperativeEEENS5_IJNSA_ILi192EEENSA_ILi176EEENSA_ILi16EEEEEENS_10bfloat16_tENS5_IJlSB_lEEESJ_SK_NS4_8TiledMMAINS4_8MMA_AtomIJNS4_4SM904GMMA27MMA_64x16x16_F32BF16BF16_SSILNSO_5MajorE0ELSQ_0ELNSO_7ScaleInE1ELSR_1EEEEEENS4_6LayoutINS5_IJNSA_ILi2EEESB_SB_EEENS5_IJSB_NSA_ILi0EEESX_EEEEENS5_IJNS4_10UnderscoreES10_S10_EEEEENS4_13SM90_TMA_LOADENS4_14ComposedLayoutINS4_7SwizzleILi1ELi4ELi3EEENS4_18smem_ptr_flag_bitsILi16EEENSU_INS5_IJNSA_ILi8EEESH_EEENS5_IJSH_SB_EEEEEEEvNS4_8identityES13_S1D_vS1E_EENS_8epilogue10collective6detail29Sm90TmaWarpSpecializedAdapterINS1H_15DefaultEpilogueISJ_SK_SK_NS1G_6thread17LinearCombinationISJ_Li1EffLNS1L_9ScaleType4KindE0ELNS_15FloatRoundStyleE2ESJ_EENS1_15EpilogueDefaultEEEEEvvEEEEvNT_6ParamsE,"a",@progbits
	.sectionflags	@""
	.align	4
.nv.constant0._ZN7cutlass13device_kernelINS_4gemm6kernel13GemmUniversalIN4cute5tupleIJiiiiEEENS1_10collective13CollectiveMmaINS1_34MainloopSm90TmaGmmaWarpSpecializedILi19ENS5_IJNS4_1CILi1EEESB_SB_EEENS1_35KernelTmaWarpSpecializedCooperativeEEENS5_IJNSA_ILi192EEENSA_ILi176EEENSA_ILi16EEEEEENS_10bfloat16_tENS5_IJlSB_lEEESJ_SK_NS4_8TiledMMAINS4_8MMA_AtomIJNS4_4SM904GMMA27MMA_64x16x16_F32BF16BF16_SSILNSO_5MajorE0ELSQ_0ELNSO_7ScaleInE1ELSR_1EEEEEENS4_6LayoutINS5_IJNSA_ILi2EEESB_SB_EEENS5_IJSB_NSA_ILi0EEESX_EEEEENS5_IJNS4_10UnderscoreES10_S10_EEEEENS4_13SM90_TMA_LOADENS4_14ComposedLayoutINS4_7SwizzleILi1ELi4ELi3EEENS4_18smem_ptr_flag_bitsILi16EEENSU_INS5_IJNSA_ILi8EEESH_EEENS5_IJSH_SB_EEEEEEEvNS4_8identityES13_S1D_vS1E_EENS_8epilogue10collective6detail29Sm90TmaWarpSpecializedAdapterINS1H_15DefaultEpilogueISJ_SK_SK_NS1G_6thread17LinearCombinationISJ_Li1EffLNS1L_9ScaleType4KindE0ELNS_15FloatRoundStyleE2ESJ_EENS1_15EpilogueDefaultEEEEEvvEEEEvNT_6ParamsE:
	.zero		1664


//--------------------- SYMBOLS --------------------------

	.type		.nv.reservedSmem.offset0,@object
	.size		.nv.reservedSmem.offset0,0x4
	.type		__assertfail,@function
